//
// Generated by NVIDIA NVVM Compiler
//
// Compiler Build ID: CL-36424714
// Cuda compilation tools, release 13.0, V13.0.88
// Based on NVVM 20.0.0
//

.version 9.0
.target sm_100
.address_size 64

	// .globl	GpuConv1DOnDevice
.extern .shared .align 16 .b8 yj[];

.visible .entry GpuConv1DOnDevice(
	.param .u64 GpuConv1DOnDevice_param_0,
	.param .u64 GpuConv1DOnDevice_param_1,
	.param .u64 .ptr .align 1 GpuConv1DOnDevice_param_2,
	.param .u64 .ptr .align 1 GpuConv1DOnDevice_param_3
)
{
	.reg .pred 	%p<36>;
	.reg .b32 	%r<26>;
	.reg .b32 	%f<173>;
	.reg .b64 	%rd<52>;

	ld.param.u64 	%rd20, [GpuConv1DOnDevice_param_0];
	ld.param.u64 	%rd21, [GpuConv1DOnDevice_param_1];
	ld.param.u64 	%rd23, [GpuConv1DOnDevice_param_3];
	cvta.to.global.u64 	%rd1, %rd23;
	mov.u32 	%r9, %ctaid.x;
	mov.u32 	%r1, %ntid.x;
	mov.u32 	%r10, %tid.x;
	mad.lo.s32 	%r11, %r9, %r1, %r10;
	cvt.u64.u32 	%rd2, %r11;
	setp.le.s64 	%p4, %rd20, %rd2;
	mov.pred 	%p35, -1;
	@%p4 bra 	$L__BB0_2;
	ld.global.u64 	%rd24, [%rd1];
	cvta.to.global.u64 	%rd25, %rd24;
	shl.b64 	%rd26, %rd2, 2;
	add.s64 	%rd27, %rd25, %rd26;
	ld.global.f32 	%f61, [%rd27];
	ld.global.u64 	%rd28, [%rd1+8];
	cvta.to.global.u64 	%rd29, %rd28;
	add.s64 	%rd30, %rd29, %rd26;
	ld.global.f32 	%f146, [%rd30];
	setp.ltu.f32 	%p35, %f61, 0f00000000;
$L__BB0_2:
	setp.lt.s64 	%p5, %rd21, 1;
	mov.f32 	%f171, 0f00000000;
	@%p5 bra 	$L__BB0_54;
	cvt.u64.u32 	%rd3, %r1;
	add.s64 	%rd4, %rd21, -1;
	and.b64  	%rd31, %rd4, -4294967296;
	setp.ne.s64 	%p6, %rd31, 0;
	@%p6 bra 	$L__BB0_5;
	cvt.u32.u64 	%r12, %rd3;
	cvt.u32.u64 	%r13, %rd4;
	div.u32 	%r14, %r13, %r12;
	cvt.u64.u32 	%rd47, %r14;
	bra.uni 	$L__BB0_6;
$L__BB0_5:
	div.u64 	%rd47, %rd4, %rd3;
$L__BB0_6:
	mov.f32 	%f171, 0f00000000;
	mov.b64 	%rd49, 0;
	cvt.u64.u32 	%rd33, %r10;
	shl.b32 	%r17, %r10, 2;
	mov.u32 	%r18, yj;
	add.s32 	%r19, %r18, %r17;
	mov.u64 	%rd48, %rd21;
	mov.u64 	%rd50, %rd49;
$L__BB0_7:
	min.s64 	%rd11, %rd48, %rd3;
	max.s64 	%rd12, %rd11, 1;
	mad.lo.s64 	%rd13, %rd50, %rd3, %rd33;
	setp.ge.s64 	%p7, %rd13, %rd21;
	@%p7 bra 	$L__BB0_9;
	ld.global.u64 	%rd34, [%rd1+24];
	cvta.to.global.u64 	%rd35, %rd34;
	shl.b64 	%rd36, %rd13, 2;
	add.s64 	%rd37, %rd35, %rd36;
	ld.global.f32 	%f64, [%rd37];
	st.shared.f32 	[%r19], %f64;
$L__BB0_9:
	setp.le.s64 	%p8, %rd20, %rd2;
	bar.sync 	0;
	@%p8 bra 	$L__BB0_53;
	setp.le.s64 	%p9, %rd21, %rd49;
	mov.f32 	%f170, 0f00000000;
	@%p9 bra 	$L__BB0_52;
	setp.lt.s64 	%p10, %rd11, 8;
	mov.f32 	%f170, 0f00000000;
	mov.u32 	%r23, %r18;
	@%p10 bra 	$L__BB0_30;
	and.b64  	%rd51, %rd12, 9223372036854775800;
	mov.f32 	%f170, 0f00000000;
	mov.u32 	%r23, %r18;
$L__BB0_13:
	.pragma "nounroll";
	setp.eq.f32 	%p11, %f146, 0f00000000;
	mov.f32 	%f149, 0f00000000;
	@%p11 bra 	$L__BB0_15;
	rsqrt.approx.f32 	%f149, %f146;
$L__BB0_15:
	ld.shared.f32 	%f71, [%r23];
	mul.f32 	%f72, %f149, %f71;
	mul.f32 	%f73, %f72, 0f3F000000;
	selp.f32 	%f74, 0f00000000, %f73, %p35;
	add.f32 	%f7, %f74, %f170;
	mov.f32 	%f150, 0f00000000;
	@%p11 bra 	$L__BB0_17;
	rsqrt.approx.f32 	%f150, %f146;
$L__BB0_17:
	ld.shared.f32 	%f76, [%r23+4];
	mul.f32 	%f77, %f150, %f76;
	mul.f32 	%f78, %f77, 0f3F000000;
	selp.f32 	%f79, 0f00000000, %f78, %p35;
	add.f32 	%f10, %f79, %f7;
	mov.f32 	%f151, 0f00000000;
	@%p11 bra 	$L__BB0_19;
	rsqrt.approx.f32 	%f151, %f146;
$L__BB0_19:
	ld.shared.f32 	%f81, [%r23+8];
	mul.f32 	%f82, %f151, %f81;
	mul.f32 	%f83, %f82, 0f3F000000;
	selp.f32 	%f84, 0f00000000, %f83, %p35;
	add.f32 	%f13, %f84, %f10;
	mov.f32 	%f152, 0f00000000;
	@%p11 bra 	$L__BB0_21;
	rsqrt.approx.f32 	%f152, %f146;
$L__BB0_21:
	ld.shared.f32 	%f86, [%r23+12];
	mul.f32 	%f87, %f152, %f86;
	mul.f32 	%f88, %f87, 0f3F000000;
	selp.f32 	%f89, 0f00000000, %f88, %p35;
	add.f32 	%f16, %f89, %f13;
	mov.f32 	%f153, 0f00000000;
	@%p11 bra 	$L__BB0_23;
	rsqrt.approx.f32 	%f153, %f146;
$L__BB0_23:
	ld.shared.f32 	%f91, [%r23+16];
	mul.f32 	%f92, %f153, %f91;
	mul.f32 	%f93, %f92, 0f3F000000;
	selp.f32 	%f94, 0f00000000, %f93, %p35;
	add.f32 	%f19, %f94, %f16;
	mov.f32 	%f154, 0f00000000;
	@%p11 bra 	$L__BB0_25;
	rsqrt.approx.f32 	%f154, %f146;
$L__BB0_25:
	ld.shared.f32 	%f96, [%r23+20];
	mul.f32 	%f97, %f154, %f96;
	mul.f32 	%f98, %f97, 0f3F000000;
	selp.f32 	%f99, 0f00000000, %f98, %p35;
	add.f32 	%f22, %f99, %f19;
	mov.f32 	%f155, 0f00000000;
	@%p11 bra 	$L__BB0_27;
	rsqrt.approx.f32 	%f155, %f146;
$L__BB0_27:
	ld.shared.f32 	%f101, [%r23+24];
	mul.f32 	%f102, %f155, %f101;
	mul.f32 	%f103, %f102, 0f3F000000;
	selp.f32 	%f104, 0f00000000, %f103, %p35;
	add.f32 	%f25, %f104, %f22;
	mov.f32 	%f156, 0f00000000;
	@%p11 bra 	$L__BB0_29;
	rsqrt.approx.f32 	%f156, %f146;
$L__BB0_29:
	ld.shared.f32 	%f105, [%r23+28];
	mul.f32 	%f106, %f156, %f105;
	mul.f32 	%f107, %f106, 0f3F000000;
	selp.f32 	%f108, 0f00000000, %f107, %p35;
	add.f32 	%f170, %f108, %f25;
	add.s32 	%r23, %r23, 32;
	add.s64 	%rd51, %rd51, -8;
	setp.ne.s64 	%p19, %rd51, 0;
	@%p19 bra 	$L__BB0_13;
$L__BB0_30:
	and.b64  	%rd38, %rd12, 7;
	setp.eq.s64 	%p20, %rd38, 0;
	@%p20 bra 	$L__BB0_52;
	setp.lt.u64 	%p21, %rd38, 4;
	@%p21 bra 	$L__BB0_41;
	setp.eq.f32 	%p22, %f146, 0f00000000;
	mov.f32 	%f159, 0f00000000;
	@%p22 bra 	$L__BB0_34;
	rsqrt.approx.f32 	%f159, %f146;
$L__BB0_34:
	ld.shared.f32 	%f112, [%r23];
	mul.f32 	%f113, %f159, %f112;
	mul.f32 	%f114, %f113, 0f3F000000;
	selp.f32 	%f115, 0f00000000, %f114, %p35;
	add.f32 	%f33, %f115, %f170;
	mov.f32 	%f160, 0f00000000;
	@%p22 bra 	$L__BB0_36;
	rsqrt.approx.f32 	%f160, %f146;
$L__BB0_36:
	ld.shared.f32 	%f117, [%r23+4];
	mul.f32 	%f118, %f160, %f117;
	mul.f32 	%f119, %f118, 0f3F000000;
	selp.f32 	%f120, 0f00000000, %f119, %p35;
	add.f32 	%f36, %f120, %f33;
	mov.f32 	%f161, 0f00000000;
	@%p22 bra 	$L__BB0_38;
	rsqrt.approx.f32 	%f161, %f146;
$L__BB0_38:
	ld.shared.f32 	%f122, [%r23+8];
	mul.f32 	%f123, %f161, %f122;
	mul.f32 	%f124, %f123, 0f3F000000;
	selp.f32 	%f125, 0f00000000, %f124, %p35;
	add.f32 	%f39, %f125, %f36;
	mov.f32 	%f162, 0f00000000;
	@%p22 bra 	$L__BB0_40;
	rsqrt.approx.f32 	%f162, %f146;
$L__BB0_40:
	ld.shared.f32 	%f126, [%r23+12];
	mul.f32 	%f127, %f162, %f126;
	mul.f32 	%f128, %f127, 0f3F000000;
	selp.f32 	%f129, 0f00000000, %f128, %p35;
	add.f32 	%f170, %f129, %f39;
	add.s32 	%r23, %r23, 16;
$L__BB0_41:
	and.b64  	%rd40, %rd12, 3;
	setp.eq.s64 	%p26, %rd40, 0;
	@%p26 bra 	$L__BB0_52;
	setp.eq.s64 	%p27, %rd40, 1;
	@%p27 bra 	$L__BB0_48;
	setp.eq.f32 	%p28, %f146, 0f00000000;
	mov.f32 	%f165, 0f00000000;
	@%p28 bra 	$L__BB0_45;
	rsqrt.approx.f32 	%f165, %f146;
$L__BB0_45:
	ld.shared.f32 	%f133, [%r23];
	mul.f32 	%f134, %f165, %f133;
	mul.f32 	%f135, %f134, 0f3F000000;
	selp.f32 	%f136, 0f00000000, %f135, %p35;
	add.f32 	%f47, %f136, %f170;
	mov.f32 	%f166, 0f00000000;
	@%p28 bra 	$L__BB0_47;
	rsqrt.approx.f32 	%f166, %f146;
$L__BB0_47:
	ld.shared.f32 	%f137, [%r23+4];
	mul.f32 	%f138, %f166, %f137;
	mul.f32 	%f139, %f138, 0f3F000000;
	selp.f32 	%f140, 0f00000000, %f139, %p35;
	add.f32 	%f170, %f140, %f47;
	add.s32 	%r23, %r23, 8;
$L__BB0_48:
	and.b64  	%rd42, %rd12, 1;
	setp.eq.b64 	%p30, %rd42, 1;
	not.pred 	%p31, %p30;
	@%p31 bra 	$L__BB0_52;
	setp.eq.f32 	%p32, %f146, 0f00000000;
	mov.f32 	%f169, 0f00000000;
	@%p32 bra 	$L__BB0_51;
	rsqrt.approx.f32 	%f169, %f146;
$L__BB0_51:
	ld.shared.f32 	%f142, [%r23];
	mul.f32 	%f143, %f169, %f142;
	mul.f32 	%f144, %f143, 0f3F000000;
	selp.f32 	%f145, 0f00000000, %f144, %p35;
	add.f32 	%f170, %f145, %f170;
$L__BB0_52:
	add.f32 	%f171, %f170, %f171;
$L__BB0_53:
	bar.sync 	0;
	add.s64 	%rd49, %rd49, %rd3;
	add.s64 	%rd18, %rd50, 1;
	sub.s64 	%rd48, %rd48, %rd3;
	setp.ne.s64 	%p33, %rd50, %rd47;
	mov.u64 	%rd50, %rd18;
	@%p33 bra 	$L__BB0_7;
$L__BB0_54:
	setp.le.s64 	%p34, %rd20, %rd2;
	@%p34 bra 	$L__BB0_56;
	ld.param.u64 	%rd46, [GpuConv1DOnDevice_param_2];
	cvta.to.global.u64 	%rd43, %rd46;
	shl.b64 	%rd44, %rd2, 2;
	add.s64 	%rd45, %rd43, %rd44;
	st.global.f32 	[%rd45], %f171;
$L__BB0_56:
	ret;

}


// ===== COMPILED SASS (sm_100) =====

	.target	sm_100

	.elftype	@"ET_EXEC"


//--------------------- .note.nv.tkinfo           --------------------------
	.section	.note.nv.tkinfo,"",@"SHT_NOTE"
	.sectionflags	@"SHF_NOTE_NV_TKINFO"
	.tkinfo
        /*0018*/ 	.word	0x00000002
        /*0030*/ 	.string	""
        /*0030*/ 	.string	"ptxas"
        /*0030*/ 	.string	"Cuda compilation tools, release 13.0, V13.0.88"
        /*0030*/ 	.string	"Build cuda_13.0.r13.0/compiler.36424714_0"
        /*0030*/ 	.string	"-arch sm_100 -m 64 "



//--------------------- .note.nv.cuinfo           --------------------------
	.section	.note.nv.cuinfo,"",@"SHT_NOTE"
	.sectionflags	@"SHF_NOTE_NV_CUINFO"
        /*0018*/ 	.short	0x0002
        /*001a*/ 	.short	0x0064
        /*001c*/ 	.short	0x0082
	.zero		2


//--------------------- .nv.info                  --------------------------
	.section	.nv.info,"",@"SHT_CUDA_INFO"
	.align	4


	//----- nvinfo : EIATTR_REGCOUNT
	.align		4
        /*0000*/ 	.byte	0x04, 0x2f
        /*0002*/ 	.short	(.L_1 - .L_0)
	.align		4
.L_0:
        /*0004*/ 	.word	index@(GpuConv1DOnDevice)
        /*0008*/ 	.word	0x00000020


	//----- nvinfo : EIATTR_FRAME_SIZE
	.align		4
.L_1:
        /*000c*/ 	.byte	0x04, 0x11
        /*000e*/ 	.short	(.L_3 - .L_2)
	.align		4
.L_2:
        /*0010*/ 	.word	index@($__internal_0_$__cuda_sm20_div_u64)
        /*0014*/ 	.word	0x00000000


	//----- nvinfo : EIATTR_FRAME_SIZE
	.align		4
.L_3:
        /*0018*/ 	.byte	0x04, 0x11
        /*001a*/ 	.short	(.L_5 - .L_4)
	.align		4
.L_4:
        /*001c*/ 	.word	index@(GpuConv1DOnDevice)
        /*0020*/ 	.word	0x00000000


	//----- nvinfo : EIATTR_MIN_STACK_SIZE
	.align		4
.L_5:
        /*0024*/ 	.byte	0x04, 0x12
        /*0026*/ 	.short	(.L_7 - .L_6)
	.align		4
.L_6:
        /*0028*/ 	.word	index@(GpuConv1DOnDevice)
        /*002c*/ 	.word	0x00000000
.L_7:


//--------------------- .nv.compat                --------------------------
	.section	.nv.compat,"",@"SHT_CUDA_COMPAT_INFO"
	.align	4
        /*0000*/ 	.byte	0x02, 0x09, 0x00, 0x00, 0x02, 0x02, 0x01, 0x00, 0x02, 0x05, 0x05, 0x00, 0x03, 0x07, 0x01, 0x01
        /*0010*/ 	.byte	0x02, 0x03, 0x00, 0x00, 0x02, 0x06, 0x01, 0x00, 0x04, 0x0b, 0x08, 0x00, 0x01, 0x00, 0x00, 0x00
        /*0020*/ 	.byte	0x00, 0x00, 0x00, 0x00


//--------------------- .nv.info.GpuConv1DOnDevice --------------------------
	.section	.nv.info.GpuConv1DOnDevice,"",@"SHT_CUDA_INFO"
	.sectionflags	@""
	.align	4


	//----- nvinfo : EIATTR_CUDA_API_VERSION
	.align		4
        /*0000*/ 	.byte	0x04, 0x37
        /*0002*/ 	.short	(.L_9 - .L_8)
.L_8:
        /*0004*/ 	.word	0x00000082


	//----- nvinfo : EIATTR_KPARAM_INFO
	.align		4
.L_9:
        /*0008*/ 	.byte	0x04, 0x17
        /*000a*/ 	.short	(.L_11 - .L_10)
.L_10:
        /*000c*/ 	.word	0x00000000
        /*0010*/ 	.short	0x0003
        /*0012*/ 	.short	0x0018
        /*0014*/ 	.byte	0x00, 0xf5, 0x21, 0x00


	//----- nvinfo : EIATTR_KPARAM_INFO
	.align		4
.L_11:
        /*0018*/ 	.byte	0x04, 0x17
        /*001a*/ 	.short	(.L_13 - .L_12)
.L_12:
        /*001c*/ 	.word	0x00000000
        /*0020*/ 	.short	0x0002
        /*0022*/ 	.short	0x0010
        /*0024*/ 	.byte	0x00, 0xf5, 0x21, 0x00


	//----- nvinfo : EIATTR_KPARAM_INFO
	.align		4
.L_13:
        /*0028*/ 	.byte	0x04, 0x17
        /*002a*/ 	.short	(.L_15 - .L_14)
.L_14:
        /*002c*/ 	.word	0x00000000
        /*0030*/ 	.short	0x0001
        /*0032*/ 	.short	0x0008
        /*0034*/ 	.byte	0x00, 0xf0, 0x21, 0x00


	//----- nvinfo : EIATTR_KPARAM_INFO
	.align		4
.L_15:
        /*0038*/ 	.byte	0x04, 0x17
        /*003a*/ 	.short	(.L_17 - .L_16)
.L_16:
        /*003c*/ 	.word	0x00000000
        /*0040*/ 	.short	0x0000
        /*0042*/ 	.short	0x0000
        /*0044*/ 	.byte	0x00, 0xf0, 0x21, 0x00


	//----- nvinfo : EIATTR_SPARSE_MMA_MASK
	.align		4
.L_17:
        /*0048*/ 	.byte	0x03, 0x50
        /*004a*/ 	.short	0x0000


	//----- nvinfo : EIATTR_MAXREG_COUNT
	.align		4
        /*004c*/ 	.byte	0x03, 0x1b
        /*004e*/ 	.short	0x00ff


	//----- nvinfo : EIATTR_NUM_BARRIERS
	.align		4
        /*0050*/ 	.byte	0x02, 0x4c
        /*0052*/ 	.byte	0x01
	.zero		1


	//----- nvinfo : EIATTR_MERCURY_ISA_VERSION
	.align		4
        /*0054*/ 	.byte	0x03, 0x5f
        /*0056*/ 	.short	0x0101


	//----- nvinfo : EIATTR_VRC_CTA_INIT_COUNT
	.align		4
        /*0058*/ 	.byte	0x02, 0x4a
	.zero		1
	.zero		1


	//----- nvinfo : EIATTR_EXIT_INSTR_OFFSETS
	.align		4
        /*005c*/ 	.byte	0x04, 0x1c
        /*005e*/ 	.short	(.L_19 - .L_18)


	//   ....[0]....
.L_18:
        /*0060*/ 	.word	0x000013f0


	//   ....[1]....
        /*0064*/ 	.word	0x00001440


	//----- nvinfo : EIATTR_CRS_STACK_SIZE
	.align		4
.L_19:
        /*0068*/ 	.byte	0x04, 0x1e
        /*006a*/ 	.short	(.L_21 - .L_20)
.L_20:
        /*006c*/ 	.word	0x00000000


	//----- nvinfo : EIATTR_CBANK_PARAM_SIZE
	.align		4
.L_21:
        /*0070*/ 	.byte	0x03, 0x19
        /*0072*/ 	.short	0x0020


	//----- nvinfo : EIATTR_PARAM_CBANK
	.align		4
        /*0074*/ 	.byte	0x04, 0x0a
        /*0076*/ 	.short	(.L_23 - .L_22)
	.align		4
.L_22:
        /*0078*/ 	.word	index@(.nv.constant0.GpuConv1DOnDevice)
        /*007c*/ 	.short	0x0380
        /*007e*/ 	.short	0x0020


	//----- nvinfo : EIATTR_SW_WAR
	.align		4
.L_23:
        /*0080*/ 	.byte	0x04, 0x36
        /*0082*/ 	.short	(.L_25 - .L_24)
.L_24:
        /*0084*/ 	.word	0x00000008
.L_25:


//--------------------- .nv.callgraph             --------------------------
	.section	.nv.callgraph,"",@"SHT_CUDA_CALLGRAPH"
	.align	4
	.sectionentsize	8
	.align		4
        /*0000*/ 	.word	0x00000000
	.align		4
        /*0004*/ 	.word	0xffffffff
	.align		4
        /*0008*/ 	.word	0x00000000
	.align		4
        /*000c*/ 	.word	0xfffffffe
	.align		4
        /*0010*/ 	.word	0x00000000
	.align		4
        /*0014*/ 	.word	0xfffffffd
	.align		4
        /*0018*/ 	.word	0x00000000
	.align		4
        /*001c*/ 	.word	0xfffffffc


//--------------------- .text.GpuConv1DOnDevice   --------------------------
	.section	.text.GpuConv1DOnDevice,"ax",@progbits
	.align	128
        .global         GpuConv1DOnDevice
        .type           GpuConv1DOnDevice,@function
        .size           GpuConv1DOnDevice,(.L_x_12 - GpuConv1DOnDevice)
        .other          GpuConv1DOnDevice,@"STO_CUDA_ENTRY STV_DEFAULT"
GpuConv1DOnDevice:
.text.GpuConv1DOnDevice:
[----:B------:R-:W-:Y:S01]  /*0000*/  LDC R1, c[0x0][0x37c] ;  /* 0x0000df00ff017b82 */ /* 0x000fe20000000800 */
[----:B------:R-:W0:Y:S07]  /*0010*/  S2R R0, SR_TID.X ;  /* 0x0000000000007919 */ /* 0x000e2e0000002100 */
[----:B------:R-:W0:Y:S01]  /*0020*/  S2UR UR4, SR_CTAID.X ;  /* 0x00000000000479c3 */ /* 0x000e220000002500 */
[----:B------:R-:W1:Y:S01]  /*0030*/  LDCU.64 UR6, c[0x0][0x380] ;  /* 0x00007000ff0677ac */ /* 0x000e620008000a00 */
[----:B------:R-:W2:Y:S06]  /*0040*/  LDCU.64 UR8, c[0x0][0x358] ;  /* 0x00006b00ff0877ac */ /* 0x000eac0008000a00 */
[----:B------:R-:W0:Y:S02]  /*0050*/  LDC R8, c[0x0][0x360] ;  /* 0x0000d800ff087b82 */ /* 0x000e240000000800 */
[----:B0-----:R-:W-:Y:S01]  /*0060*/  IMAD R19, R8, UR4, R0 ;  /* 0x0000000408137c24 */ /* 0x001fe2000f8e0200 */
[----:B------:R-:W0:Y:S04]  /*0070*/  LDCU.64 UR4, c[0x0][0x388] ;  /* 0x00007100ff0477ac */ /* 0x000e280008000a00 */
[----:B-1----:R-:W-:-:S04]  /*0080*/  ISETP.GE.U32.AND P0, PT, R19, UR6, PT ;  /* 0x0000000613007c0c */ /* 0x002fc8000bf06070 */
[----:B------:R-:W-:-:S13]  /*0090*/  ISETP.GE.AND.EX P0, PT, RZ, UR7, PT, P0 ;  /* 0x00000007ff007c0c */ /* 0x000fda000bf06300 */
[----:B------:R-:W2:Y:S02]  /*00a0*/  @!P0 LDC.64 R2, c[0x0][0x398] ;  /* 0x0000e600ff028b82 */ /* 0x000ea40000000a00 */
[----:B--2---:R-:W2:Y:S01]  /*00b0*/  @!P0 LDG.E.64 R4, desc[UR8][R2.64] ;  /* 0x0000000802048981 */ /* 0x004ea2000c1e1b00 */
[----:B------:R-:W-:Y:S01]  /*00c0*/  @!P0 IMAD.SHL.U32 R11, R19, 0x4, RZ ;  /* 0x00000004130b8824 */ /* 0x000fe200078e00ff */
[----:B------:R-:W-:Y:S02]  /*00d0*/  @!P0 SHF.R.U32.HI R13, RZ, 0x1e, R19 ;  /* 0x0000001eff0d8819 */ /* 0x000fe40000011613 */
[----:B------:R-:W3:Y:S01]  /*00e0*/  @!P0 LDG.E.64 R6, desc[UR8][R2.64+0x8] ;  /* 0x0000080802068981 */ /* 0x000ee2000c1e1b00 */
[----:B0-----:R-:W-:Y:S01]  /*00f0*/  UISETP.GE.U32.AND UP0, UPT, UR4, 0x1, UPT ;  /* 0x000000010400788c */ /* 0x001fe2000bf06070 */
[----:B--2---:R-:W-:-:S05]  /*0100*/  @!P0 IADD3 R4, P1, PT, R4, R11, RZ ;  /* 0x0000000b04048210 */ /* 0x004fca0007f3e0ff */
[----:B------:R-:W-:-:S05]  /*0110*/  @!P0 IMAD.X R5, R5, 0x1, R13, P1 ;  /* 0x0000000105058824 */ /* 0x000fca00008e060d */
[----:B------:R-:W2:Y:S01]  /*0120*/  @!P0 LDG.E R4, desc[UR8][R4.64] ;  /* 0x0000000804048981 */ /* 0x000ea2000c1e1900 */
[----:B---3--:R-:W-:Y:S01]  /*0130*/  @!P0 IADD3 R6, P1, PT, R6, R11, RZ ;  /* 0x0000000b06068210 */ /* 0x008fe20007f3e0ff */
[----:B------:R-:W-:-:S04]  /*0140*/  UISETP.GE.AND.EX UP0, UPT, UR5, URZ, UPT, UP0 ;  /* 0x000000ff0500728c */ /* 0x000fc8000bf06300 */
[----:B------:R-:W-:Y:S02]  /*0150*/  @!P0 IMAD.X R7, R7, 0x1, R13, P1 ;  /* 0x0000000107078824 */ /* 0x000fe400008e060d */
[----:B------:R-:W-:-:S03]  /*0160*/  IMAD.MOV.U32 R10, RZ, RZ, RZ ;  /* 0x000000ffff0a7224 */ /* 0x000fc600078e00ff */
[----:B------:R0:W5:Y:S01]  /*0170*/  @!P0 LDG.E R9, desc[UR8][R6.64] ;  /* 0x0000000806098981 */ /* 0x000162000c1e1900 */
[----:B--2---:R-:W-:Y:S01]  /*0180*/  FSETP.LTU.OR P0, PT, R4, RZ, P0 ;  /* 0x000000ff0400720b */ /* 0x004fe20000709400 */
[----:B0-----:R-:W-:-:S12]  /*0190*/  BRA.U !UP0, `(.L_x_0) ;  /* 0x0000001108887547 */ /* 0x001fd8000b800000 */
[----:B------:R-:W-:-:S04]  /*01a0*/  UIADD3 UR4, UP0, UPT, UR4, -0x1, URZ ;  /* 0xffffffff04047890 */ /* 0x000fc8000ff1e0ff */
[----:B------:R-:W-:-:S04]  /*01b0*/  UIADD3.X UR5, UPT, UPT, UR5, -0x1, URZ, UP0, !UPT ;  /* 0xffffffff05057890 */ /* 0x000fc800087fe4ff */
[----:B------:R-:W-:-:S09]  /*01c0*/  UISETP.NE.U32.AND UP0, UPT, UR5, URZ, UPT ;  /* 0x000000ff0500728c */ /* 0x000fd2000bf05070 */
[----:B------:R-:W-:Y:S05]  /*01d0*/  BRA.U UP0, `(.L_x_1) ;  /* 0x0000000100507547 */ /* 0x000fea000b800000 */
[----:B------:R-:W0:Y:S01]  /*01e0*/  I2F.U32.RP R4, R8 ;  /* 0x0000000800047306 */ /* 0x000e220000209000 */
[----:B------:R-:W-:-:S07]  /*01f0*/  ISETP.NE.U32.AND P3, PT, R8, RZ, PT ;  /* 0x000000ff0800720c */ /* 0x000fce0003f65070 */
[----:B0-----:R-:W0:Y:S02]  /*0200*/  MUFU.RCP R4, R4 ;  /* 0x0000000400047308 */ /* 0x001e240000001000 */
[----:B0-----:R-:W-:-:S06]  /*0210*/  VIADD R2, R4, 0xffffffe ;  /* 0x0ffffffe04027836 */ /* 0x001fcc0000000000 */
[----:B------:R0:W1:Y:S02]  /*0220*/  F2I.FTZ.U32.TRUNC.NTZ R3, R2 ;  /* 0x0000000200037305 */ /* 0x000064000021f000 */
[----:B0-----:R-:W-:Y:S02]  /*0230*/  IMAD.MOV.U32 R2, RZ, RZ, RZ ;  /* 0x000000ffff027224 */ /* 0x001fe400078e00ff */
[----:B-1----:R-:W-:-:S04]  /*0240*/  IMAD.MOV R5, RZ, RZ, -R3 ;  /* 0x000000ffff057224 */ /* 0x002fc800078e0a03 */
[----:B------:R-:W-:-:S04]  /*0250*/  IMAD R5, R5, R8, RZ ;  /* 0x0000000805057224 */ /* 0x000fc800078e02ff */
[----:B------:R-:W-:-:S06]  /*0260*/  IMAD.HI.U32 R3, R3, R5, R2 ;  /* 0x0000000503037227 */ /* 0x000fcc00078e0002 */
[----:B------:R-:W-:-:S04]  /*0270*/  IMAD.HI.U32 R2, R3, UR4, RZ ;  /* 0x0000000403027c27 */ /* 0x000fc8000f8e00ff */
[----:B------:R-:W-:-:S04]  /*0280*/  IMAD.MOV R3, RZ, RZ, -R2 ;  /* 0x000000ffff037224 */ /* 0x000fc800078e0a02 */
[----:B------:R-:W-:-:S05]  /*0290*/  IMAD R3, R8, R3, UR4 ;  /* 0x0000000408037e24 */ /* 0x000fca000f8e0203 */
[----:B------:R-:W-:-:S13]  /*02a0*/  ISETP.GE.U32.AND P1, PT, R3, R8, PT ;  /* 0x000000080300720c */ /* 0x000fda0003f26070 */
[----:B------:R-:W-:Y:S02]  /*02b0*/  @P1 IMAD.IADD R3, R3, 0x1, -R8 ;  /* 0x0000000103031824 */ /* 0x000fe400078e0a08 */
[----:B------:R-:W-:-:S03]  /*02c0*/  @P1 VIADD R2, R2, 0x1 ;  /* 0x0000000102021836 */ /* 0x000fc60000000000 */
[----:B------:R-:W-:Y:S01]  /*02d0*/  ISETP.GE.U32.AND P2, PT, R3, R8, PT ;  /* 0x000000080300720c */ /* 0x000fe20003f46070 */
[----:B------:R-:W-:-:S12]  /*02e0*/  IMAD.MOV.U32 R3, RZ, RZ, RZ ;  /* 0x000000ffff037224 */ /* 0x000fd800078e00ff */
[----:B------:R-:W-:Y:S01]  /*02f0*/  @P2 VIADD R2, R2, 0x1 ;  /* 0x0000000102022836 */ /* 0x000fe20000000000 */
[----:B------:R-:W-:Y:S01]  /*0300*/  @!P3 LOP3.LUT R2, RZ, R8, RZ, 0x33, !PT ;  /* 0x00000008ff02b212 */ /* 0x000fe200078e33ff */
[----:B------:R-:W-:Y:S06]  /*0310*/  BRA `(.L_x_2) ;  /* 0x0000000000107947 */ /* 0x000fec0003800000 */
.L_x_1:
[----:B------:R-:W-:-:S07]  /*0320*/  MOV R2, 0x340 ;  /* 0x0000034000027802 */ /* 0x000fce0000000f00 */
[----:B-----5:R-:W-:Y:S05]  /*0330*/  CALL.REL.NOINC `($__internal_0_$__cuda_sm20_div_u64) ;  /* 0x0000001000447944 */ /* 0x020fea0003c00000 */
[----:B------:R-:W-:Y:S02]  /*0340*/  IMAD.MOV.U32 R2, RZ, RZ, R4 ;  /* 0x000000ffff027224 */ /* 0x000fe400078e0004 */
[----:B------:R-:W-:-:S07]  /*0350*/  IMAD.MOV.U32 R3, RZ, RZ, R5 ;  /* 0x000000ffff037224 */ /* 0x000fce00078e0005 */
.L_x_2:
[----:B------:R-:W0:Y:S01]  /*0360*/  S2UR UR6, SR_CgaCtaId ;  /* 0x00000000000679c3 */ /* 0x000e220000008800 */
[----:B------:R-:W1:Y:S01]  /*0370*/  LDCU UR5, c[0x0][0x388] ;  /* 0x00007100ff0577ac */ /* 0x000e620008000800 */
[----:B------:R-:W-:Y:S01]  /*0380*/  CS2R R10, SRZ ;  /* 0x00000000000a7805 */ /* 0x000fe2000001ff00 */
[----:B------:R-:W-:Y:S01]  /*0390*/  IMAD.MOV.U32 R21, RZ, RZ, RZ ;  /* 0x000000ffff157224 */ /* 0x000fe200078e00ff */
[----:B------:R-:W-:-:S04]  /*03a0*/  UMOV UR4, 0x400 ;  /* 0x0000040000047882 */ /* 0x000fc80000000000 */
[----:B------:R-:W2:Y:S01]  /*03b0*/  LDC R20, c[0x0][0x38c] ;  /* 0x0000e300ff147b82 */ /* 0x000ea20000000800 */
[----:B-1----:R-:W-:Y:S01]  /*03c0*/  IMAD.U32 R13, RZ, RZ, UR5 ;  /* 0x00000005ff0d7e24 */ /* 0x002fe2000f8e00ff */
[----:B------:R-:W-:Y:S01]  /*03d0*/  UMOV UR5, URZ ;  /* 0x000000ff00057c82 */ /* 0x000fe20008000000 */
[----:B0-----:R-:W-:-:S03]  /*03e0*/  ULEA UR6, UR6, UR4, 0x18 ;  /* 0x0000000406067291 */ /* 0x001fc6000f8ec0ff */
[----:B------:R-:W-:-:S03]  /*03f0*/  UMOV UR4, URZ ;  /* 0x000000ff00047c82 */ /* 0x000fc60008000000 */
[----:B------:R-:W-:-:S07]  /*0400*/  LEA R12, R0, UR6, 0x2 ;  /* 0x00000006000c7c11 */ /* 0x000fce000f8e10ff */
.L_x_10:
[----:B0-----:R-:W0:Y:S01]  /*0410*/  LDCU.64 UR10, c[0x0][0x388] ;  /* 0x00007100ff0a77ac */ /* 0x001e220008000a00 */
[----:B------:R-:W-:Y:S02]  /*0420*/  IMAD.MOV.U32 R4, RZ, RZ, R0 ;  /* 0x000000ffff047224 */ /* 0x000fe400078e0000 */
[----:B------:R-:W-:Y:S01]  /*0430*/  IMAD.MOV.U32 R5, RZ, RZ, RZ ;  /* 0x000000ffff057224 */ /* 0x000fe200078e00ff */
[----:B------:R-:W1:Y:S01]  /*0440*/  LDCU.64 UR12, c[0x0][0x380] ;  /* 0x00007000ff0c77ac */ /* 0x000e620008000a00 */
[C---:B------:R-:W-:Y:S02]  /*0450*/  IMAD R7, R8.reuse, UR5, RZ ;  /* 0x0000000508077c24 */ /* 0x040fe4000f8e02ff */
[----:B------:R-:W-:-:S04]  /*0460*/  IMAD.WIDE.U32 R4, R8, UR4, R4 ;  /* 0x0000000408047c25 */ /* 0x000fc8000f8e0004 */
[----:B------:R-:W-:Y:S01]  /*0470*/  IMAD.IADD R5, R5, 0x1, R7 ;  /* 0x0000000105057824 */ /* 0x000fe200078e0207 */
[----:B0-----:R-:W-:-:S04]  /*0480*/  ISETP.GE.U32.AND P1, PT, R4, UR10, PT ;  /* 0x0000000a04007c0c */ /* 0x001fc8000bf26070 */
[----:B------:R-:W-:-:S13]  /*0490*/  ISETP.GE.AND.EX P1, PT, R5, UR11, PT, P1 ;  /* 0x0000000b05007c0c */ /* 0x000fda000bf26310 */
[----:B------:R-:W0:Y:S02]  /*04a0*/  @!P1 LDC.64 R14, c[0x0][0x398] ;  /* 0x0000e600ff0e9b82 */ /* 0x000e240000000a00 */
[----:B0-----:R-:W3:Y:S02]  /*04b0*/  @!P1 LDG.E.64 R6, desc[UR8][R14.64+0x18] ;  /* 0x000018080e069981 */ /* 0x001ee4000c1e1b00 */
[----:B---3--:R-:W-:-:S04]  /*04c0*/  @!P1 LEA R6, P2, R4, R6, 0x2 ;  /* 0x0000000604069211 */ /* 0x008fc800078410ff */
[----:B------:R-:W-:-:S06]  /*04d0*/  @!P1 LEA.HI.X R7, R4, R7, R5, 0x2, P2 ;  /* 0x0000000704079211 */ /* 0x000fcc00010f1405 */
[----:B------:R-:W3:Y:S01]  /*04e0*/  @!P1 LDG.E R7, desc[UR8][R6.64] ;  /* 0x0000000806079981 */ /* 0x000ee2000c1e1900 */
[-C--:B------:R-:W-:Y:S01]  /*04f0*/  ISETP.LT.U32.AND P2, PT, R13, R8.reuse, PT ;  /* 0x000000080d00720c */ /* 0x080fe20003f41070 */
[----:B------:R-:W-:Y:S01]  /*0500*/  BSSY.RECONVERGENT B0, `(.L_x_3) ;  /* 0x00000e5000007945 */ /* 0x000fe20003800200 */
[----:B-1----:R-:W-:Y:S02]  /*0510*/  ISETP.GE.U32.AND P3, PT, R19, UR12, PT ;  /* 0x0000000c13007c0c */ /* 0x002fe4000bf66070 */
[C---:B--2---:R-:W-:Y:S02]  /*0520*/  ISETP.LT.AND.EX P2, PT, R20.reuse, RZ, PT, P2 ;  /* 0x000000ff1400720c */ /* 0x044fe40003f41320 */
[----:B------:R-:W-:Y:S02]  /*0530*/  ISETP.GE.AND.EX P3, PT, RZ, UR13, PT, P3 ;  /* 0x0000000dff007c0c */ /* 0x000fe4000bf66330 */
[----:B------:R-:W-:Y:S02]  /*0540*/  SEL R14, R13, R8, P2 ;  /* 0x000000080d0e7207 */ /* 0x000fe40001000000 */
[----:B------:R-:W-:-:S02]  /*0550*/  SEL R4, R20, RZ, P2 ;  /* 0x000000ff14047207 */ /* 0x000fc40001000000 */
[----:B------:R-:W-:-:S04]  /*0560*/  ISETP.GT.U32.AND P2, PT, R14, 0x1, PT ;  /* 0x000000010e00780c */ /* 0x000fc80003f44070 */
[----:B------:R-:W-:-:S04]  /*0570*/  ISETP.GT.AND.EX P2, PT, R4, RZ, PT, P2 ;  /* 0x000000ff0400720c */ /* 0x000fc80003f44320 */
[----:B------:R-:W-:Y:S01]  /*0580*/  SEL R16, R4, RZ, P2 ;  /* 0x000000ff04107207 */ /* 0x000fe20001000000 */
[----:B---3--:R0:W-:Y:S01]  /*0590*/  @!P1 STS [R12], R7 ;  /* 0x000000070c009388 */ /* 0x0081e20000000800 */
[----:B------:R-:W-:Y:S01]  /*05a0*/  BAR.SYNC.DEFER_BLOCKING 0x0 ;  /* 0x0000000000007b1d */ /* 0x000fe20000010000 */
[----:B------:R-:W-:Y:S01]  /*05b0*/  ISETP.NE.U32.AND P1, PT, R2, UR4, PT ;  /* 0x0000000402007c0c */ /* 0x000fe2000bf25070 */
[----:B------:R-:W-:-:S03]  /*05c0*/  UIADD3 UR4, UP0, UPT, UR4, 0x1, URZ ;  /* 0x0000000104047890 */ /* 0x000fc6000ff1e0ff */
[----:B------:R-:W-:Y:S01]  /*05d0*/  ISETP.NE.AND.EX P1, PT, R3, UR5, PT, P1 ;  /* 0x0000000503007c0c */ /* 0x000fe2000bf25310 */
[----:B------:R-:W-:Y:S01]  /*05e0*/  UIADD3.X UR5, UPT, UPT, URZ, UR5, URZ, UP0, !UPT ;  /* 0x00000005ff057290 */ /* 0x000fe200087fe4ff */
[----:B------:R-:W-:Y:S11]  /*05f0*/  @P3 BRA `(.L_x_4) ;  /* 0x0000000c00543947 */ /* 0x000ff60003800000 */
[----:B------:R-:W-:Y:S01]  /*0600*/  ISETP.GE.U32.AND P3, PT, R11, UR10, PT ;  /* 0x0000000a0b007c0c */ /* 0x000fe2000bf66070 */
[----:B------:R-:W-:-:S03]  /*0610*/  IMAD.MOV.U32 R15, RZ, RZ, RZ ;  /* 0x000000ffff0f7224 */ /* 0x000fc600078e00ff */
[----:B------:R-:W-:-:S13]  /*0620*/  ISETP.GE.AND.EX P3, PT, R21, UR11, PT, P3 ;  /* 0x0000000b15007c0c */ /* 0x000fda000bf66330 */
[----:B------:R-:W-:Y:S05]  /*0630*/  @P3 BRA `(.L_x_5) ;  /* 0x0000000c00403947 */ /* 0x000fea0003800000 */
[C---:B------:R-:W-:Y:S01]  /*0640*/  ISETP.GE.U32.AND P3, PT, R14.reuse, 0x8, PT ;  /* 0x000000080e00780c */ /* 0x040fe20003f66070 */
[----:B------:R-:W-:Y:S01]  /*0650*/  UMOV UR7, UR6 ;  /* 0x0000000600077c82 */ /* 0x000fe20008000000 */
[----:B------:R-:W-:Y:S01]  /*0660*/  SEL R14, R14, 0x1, P2 ;  /* 0x000000010e0e7807 */ /* 0x000fe20001000000 */
[----:B------:R-:W-:Y:S01]  /*0670*/  IMAD.MOV.U32 R15, RZ, RZ, RZ ;  /* 0x000000ffff0f7224 */ /* 0x000fe200078e00ff */
[----:B------:R-:W-:-:S13]  /*0680*/  ISETP.GE.AND.EX P3, PT, R4, RZ, PT, P3 ;  /* 0x000000ff0400720c */ /* 0x000fda0003f66330 */
[----:B------:R-:W-:Y:S05]  /*0690*/  @!P3 BRA `(.L_x_6) ;  /* 0x000000040090b947 */ /* 0x000fea0003800000 */
[----:B-----5:R-:W-:Y:S01]  /*06a0*/  FSETP.NEU.AND P3, PT, R9, RZ, PT ;  /* 0x000000ff0900720b */ /* 0x020fe20003f6d000 */
[----:B------:R-:W-:Y:S01]  /*06b0*/  IMAD.MOV.U32 R15, RZ, RZ, RZ ;  /* 0x000000ffff0f7224 */ /* 0x000fe200078e00ff */
[----:B------:R-:W-:Y:S01]  /*06c0*/  LOP3.LUT R16, R16, 0x7fffffff, RZ, 0xc0, !PT ;  /* 0x7fffffff10107812 */ /* 0x000fe200078ec0ff */
[----:B------:R-:W-:Y:S01]  /*06d0*/  UMOV UR7, UR6 ;  /* 0x0000000600077c82 */ /* 0x000fe20008000000 */
[----:B------:R-:W-:-:S09]  /*06e0*/  LOP3.LUT R25, R14, 0xfffffff8, RZ, 0xc0, !PT ;  /* 0xfffffff80e197812 */ /* 0x000fd200078ec0ff */
.L_x_7:
[C---:B------:R-:W-:Y:S01]  /*06f0*/  @P3 FMUL R4, R9.reuse, 16777216 ;  /* 0x4b80000009043820 */ /* 0x040fe20000400000 */
[C---:B------:R-:W-:Y:S01]  /*0700*/  @P3 FSETP.GEU.AND P2, PT, |R9|.reuse, 1.175494350822287508e-38, PT ;  /* 0x008000000900380b */ /* 0x040fe20003f4e200 */
[----:B------:R-:W-:Y:S01]  /*0710*/  IMAD.MOV.U32 R23, RZ, RZ, RZ ;  /* 0x000000ffff177224 */ /* 0x000fe200078e00ff */
[C---:B------:R-:W-:Y:S01]  /*0720*/  FSETP.GEU.OR P4, PT, |R9|.reuse, 1.175494350822287508e-38, !P3 ;  /* 0x008000000900780b */ /* 0x040fe20005f8e600 */
[C---:B------:R-:W-:Y:S01]  /*0730*/  @P3 FMUL R18, R9.reuse, 16777216 ;  /* 0x4b80000009123820 */ /* 0x040fe20000400000 */
[CC--:B------:R-:W-:Y:S01]  /*0740*/  @P3 FSEL R5, R4.reuse, R9.reuse, !P2 ;  /* 0x0000000904053208 */ /* 0x0c0fe20005000000 */
[----:B------:R-:W-:Y:S01]  /*0750*/  IMAD.MOV.U32 R29, RZ, RZ, RZ ;  /* 0x000000ffff1d7224 */ /* 0x000fe200078e00ff */
[C---:B------:R-:W-:Y:S01]  /*0760*/  @P3 FSETP.GEU.AND P2, PT, |R9|.reuse, 1.175494350822287508e-38, PT ;  /* 0x008000000900380b */ /* 0x040fe20003f4e200 */
[----:B------:R-:W-:Y:S01]  /*0770*/  IMAD.MOV.U32 R24, RZ, RZ, RZ ;  /* 0x000000ffff187224 */ /* 0x000fe200078e00ff */
[----:B------:R1:W2:Y:S01]  /*0780*/  @P3 MUFU.RSQ R6, R5 ;  /* 0x0000000500063308 */ /* 0x0002a20000001400 */
[C---:B------:R-:W-:Y:S01]  /*0790*/  @P3 FSETP.GEU.AND P5, PT, |R9|.reuse, 1.175494350822287508e-38, PT ;  /* 0x008000000900380b */ /* 0x040fe20003fae200 */
[----:B------:R-:W-:Y:S01]  /*07a0*/  @P3 FMUL R28, R9, 16777216 ;  /* 0x4b800000091c3820 */ /* 0x000fe20000400000 */
[----:B------:R-:W-:-:S02]  /*07b0*/  @P3 FSEL R17, R4, R9, !P2 ;  /* 0x0000000904113208 */ /* 0x000fc40005000000 */
[C---:B------:R-:W-:Y:S02]  /*07c0*/  @P3 FSETP.GEU.AND P2, PT, |R9|.reuse, 1.175494350822287508e-38, PT ;  /* 0x008000000900380b */ /* 0x040fe40003f4e200 */
[-C--:B------:R-:W-:Y:S02]  /*07d0*/  @P3 FSEL R22, R18, R9.reuse, !P5 ;  /* 0x0000000912163208 */ /* 0x080fe40006800000 */
[----:B------:R-:W-:Y:S01]  /*07e0*/  @P3 FSEL R26, R4, R9, !P2 ;  /* 0x00000009041a3208 */ /* 0x000fe20005000000 */
[----:B------:R-:W3:Y:S01]  /*07f0*/  @P3 MUFU.RSQ R17, R17 ;  /* 0x0000001100113308 */ /* 0x000ee20000001400 */
[----:B-1----:R-:W1:Y:S01]  /*0800*/  LDS.64 R4, [UR7+0x8] ;  /* 0x00000807ff047984 */ /* 0x002e620008000a00 */
[C---:B------:R-:W-:Y:S02]  /*0810*/  FSETP.GEU.OR P2, PT, |R9|.reuse, 1.175494350822287508e-38, !P3 ;  /* 0x008000000900780b */ /* 0x040fe40005f4e600 */
[C---:B------:R-:W-:Y:S01]  /*0820*/  FSETP.GEU.OR P5, PT, |R9|.reuse, 1.175494350822287508e-38, !P3 ;  /* 0x008000000900780b */ /* 0x040fe20005fae600 */
[----:B--2---:R-:W-:Y:S01]  /*0830*/  @!P4 FMUL R6, R6, 4096 ;  /* 0x458000000606c820 */ /* 0x004fe20000400000 */
[----:B------:R-:W-:-:S02]  /*0840*/  @P3 FSETP.GEU.AND P4, PT, |R9|, 1.175494350822287508e-38, PT ;  /* 0x008000000900380b */ /* 0x000fc40003f8e200 */
[----:B------:R-:W2:Y:S01]  /*0850*/  @P3 MUFU.RSQ R26, R26 ;  /* 0x0000001a001a3308 */ /* 0x000ea20000001400 */
[----:B------:R-:W-:Y:S01]  /*0860*/  @P3 IMAD.MOV.U32 R23, RZ, RZ, R6 ;  /* 0x000000ffff173224 */ /* 0x000fe200078e0006 */
[----:B------:R-:W-:Y:S01]  /*0870*/  @P3 FSEL R27, R18, R9, !P4 ;  /* 0x00000009121b3208 */ /* 0x000fe20006000000 */
[----:B0-----:R-:W0:Y:S01]  /*0880*/  LDS.64 R6, [UR7] ;  /* 0x00000007ff067984 */ /* 0x001e220008000a00 */
[----:B------:R-:W-:Y:S01]  /*0890*/  FSETP.GEU.OR P4, PT, |R9|, 1.175494350822287508e-38, !P3 ;  /* 0x008000000900780b */ /* 0x000fe20005f8e600 */
[----:B------:R-:W-:-:S03]  /*08a0*/  IMAD.MOV.U32 R18, RZ, RZ, RZ ;  /* 0x000000ffff127224 */ /* 0x000fc600078e00ff */
[----:B------:R-:W4:Y:S01]  /*08b0*/  @P3 MUFU.RSQ R22, R22 ;  /* 0x0000001600163308 */ /* 0x000f220000001400 */
[----:B---3--:R-:W-:Y:S01]  /*08c0*/  @!P2 FMUL R17, R17, 4096 ;  /* 0x458000001111a820 */ /* 0x008fe20000400000 */
[----:B------:R-:W-:-:S03]  /*08d0*/  FSETP.GEU.OR P2, PT, |R9|, 1.175494350822287508e-38, !P3 ;  /* 0x008000000900780b */ /* 0x000fc60005f4e600 */
[----:B------:R-:W-:Y:S02]  /*08e0*/  @P3 IMAD.MOV.U32 R18, RZ, RZ, R17 ;  /* 0x000000ffff123224 */ /* 0x000fe400078e0011 */
[----:B------:R-:W-:Y:S01]  /*08f0*/  IMAD.MOV.U32 R17, RZ, RZ, RZ ;  /* 0x000000ffff117224 */ /* 0x000fe200078e00ff */
[----:B------:R-:W3:Y:S01]  /*0900*/  @P3 MUFU.RSQ R27, R27 ;  /* 0x0000001b001b3308 */ /* 0x000ee20000001400 */
[----:B--2---:R-:W-:Y:S01]  /*0910*/  @!P4 FMUL R26, R26, 4096 ;  /* 0x458000001a1ac820 */ /* 0x004fe20000400000 */
[----:B------:R-:W-:-:S03]  /*0920*/  FSETP.GEU.OR P4, PT, |R9|, 1.175494350822287508e-38, !P3 ;  /* 0x008000000900780b */ /* 0x000fc60005f8e600 */
[----:B------:R-:W-:Y:S02]  /*0930*/  @P3 IMAD.MOV.U32 R24, RZ, RZ, R26 ;  /* 0x000000ffff183224 */ /* 0x000fe400078e001a */
[C---:B------:R-:W-:Y:S01]  /*0940*/  @P3 FMUL R26, R9.reuse, 16777216 ;  /* 0x4b800000091a3820 */ /* 0x040fe20000400000 */
[----:B----4-:R-:W-:Y:S01]  /*0950*/  @!P2 FMUL R22, R22, 4096 ;  /* 0x458000001616a820 */ /* 0x010fe20000400000 */
[----:B------:R-:W-:-:S03]  /*0960*/  @P3 FSETP.GEU.AND P2, PT, |R9|, 1.175494350822287508e-38, PT ;  /* 0x008000000900380b */ /* 0x000fc60003f4e200 */
[----:B------:R-:W-:Y:S01]  /*0970*/  @P3 IMAD.MOV.U32 R17, RZ, RZ, R22 ;  /* 0x000000ffff113224 */ /* 0x000fe200078e0016 */
[----:B------:R-:W-:Y:S01]  /*0980*/  @P3 FSEL R26, R26, R9, !P2 ;  /* 0x000000091a1a3208 */ /* 0x000fe20005000000 */
[----:B-1----:R-:W-:Y:S01]  /*0990*/  FMUL.D2 R22, R4, R23 ;  /* 0x0000001704167220 */ /* 0x002fe20000300000 */
[----:B---3--:R-:W-:Y:S01]  /*09a0*/  @!P5 FMUL R27, R27, 4096 ;  /* 0x458000001b1bd820 */ /* 0x008fe20000400000 */
[----:B------:R-:W-:Y:S01]  /*09b0*/  FMUL.D2 R18, R18, R5 ;  /* 0x0000000512127220 */ /* 0x000fe20000300000 */
[C---:B------:R-:W-:Y:S02]  /*09c0*/  @P3 FSETP.GEU.AND P2, PT, |R9|.reuse, 1.175494350822287508e-38, PT ;  /* 0x008000000900380b */ /* 0x040fe40003f4e200 */
[----:B------:R-:W-:Y:S01]  /*09d0*/  @P3 IMAD.MOV.U32 R29, RZ, RZ, R27 ;  /* 0x000000ffff1d3224 */ /* 0x000fe200078e001b */
[----:B------:R-:W-:Y:S02]  /*09e0*/  FSEL R27, R22, RZ, !P0 ;  /* 0x000000ff161b7208 */ /* 0x000fe40004000000 */
[----:B------:R-:W-:Y:S01]  /*09f0*/  FSETP.GEU.OR P5, PT, |R9|, 1.175494350822287508e-38, !P3 ;  /* 0x008000000900780b */ /* 0x000fe20005fae600 */
[----:B0-----:R-:W-:Y:S01]  /*0a00*/  FMUL.D2 R6, R6, R29 ;  /* 0x0000001d06067220 */ /* 0x001fe20000300000 */
[----:B------:R-:W-:-:S04]  /*0a10*/  FMUL.D2 R24, R24, R7 ;  /* 0x0000000718187220 */ /* 0x000fc80000300000 */
[----:B------:R-:W-:Y:S02]  /*0a20*/  FSEL R4, R6, RZ, !P0 ;  /* 0x000000ff06047208 */ /* 0x000fe40004000000 */
[----:B------:R-:W0:Y:S01]  /*0a30*/  LDS.64 R6, [UR7+0x10] ;  /* 0x00001007ff067984 */ /* 0x000e220008000a00 */
[----:B------:R-:W-:Y:S02]  /*0a40*/  FSEL R24, R24, RZ, !P0 ;  /* 0x000000ff18187208 */ /* 0x000fe40004000000 */
[----:B------:R-:W-:Y:S01]  /*0a50*/  FADD R5, R4, R15 ;  /* 0x0000000f04057221 */ /* 0x000fe20000000000 */
[----:B------:R-:W-:Y:S01]  /*0a60*/  @P3 FMUL R4, R9, 16777216 ;  /* 0x4b80000009043820 */ /* 0x000fe20000400000 */
[----:B------:R-:W1:Y:S02]  /*0a70*/  @P3 MUFU.RSQ R15, R26 ;  /* 0x0000001a000f3308 */ /* 0x000e640000001400 */
[----:B------:R-:W-:Y:S02]  /*0a80*/  FADD R24, R5, R24 ;  /* 0x0000001805187221 */ /* 0x000fe40000000000 */
[----:B------:R-:W-:-:S02]  /*0a90*/  @P3 FSEL R23, R4, R9, !P2 ;  /* 0x0000000904173208 */ /* 0x000fc40005000000 */
[----:B------:R-:W2:Y:S01]  /*0aa0*/  LDS.64 R4, [UR7+0x18] ;  /* 0x00001807ff047984 */ /* 0x000ea20008000a00 */
[C---:B------:R-:W-:Y:S01]  /*0ab0*/  @P3 FSETP.GEU.AND P2, PT, |R9|.reuse, 1.175494350822287508e-38, PT ;  /* 0x008000000900380b */ /* 0x040fe20003f4e200 */
[----:B------:R-:W-:Y:S01]  /*0ac0*/  FADD R27, R24, R27 ;  /* 0x0000001b181b7221 */ /* 0x000fe20000000000 */
[----:B------:R-:W-:Y:S01]  /*0ad0*/  FSEL R24, R18, RZ, !P0 ;  /* 0x000000ff12187208 */ /* 0x000fe20004000000 */
[----:B------:R-:W3:Y:S01]  /*0ae0*/  @P3 MUFU.RSQ R23, R23 ;  /* 0x0000001700173308 */ /* 0x000ee20000001400 */
[----:B------:R-:W-:Y:S01]  /*0af0*/  @P3 FSEL R28, R28, R9, !P2 ;  /* 0x000000091c1c3208 */ /* 0x000fe20005000000 */
[----:B------:R-:W-:Y:S01]  /*0b00*/  IMAD.MOV.U32 R18, RZ, RZ, RZ ;  /* 0x000000ffff127224 */ /* 0x000fe200078e00ff */
[----:B------:R-:W-:Y:S01]  /*0b10*/  FSETP.GEU.OR P2, PT, |R9|, 1.175494350822287508e-38, !P3 ;  /* 0x008000000900780b */ /* 0x000fe20005f4e600 */
[----:B------:R-:W-:Y:S01]  /*0b20*/  FADD R27, R27, R24 ;  /* 0x000000181b1b7221 */ /* 0x000fe20000000000 */
[----:B------:R-:W-:Y:S01]  /*0b30*/  IMAD.MOV.U32 R24, RZ, RZ, RZ ;  /* 0x000000ffff187224 */ /* 0x000fe200078e00ff */
[----:B------:R-:W-:Y:S01]  /*0b40*/  UIADD3 UR7, UPT, UPT, UR7, 0x20, URZ ;  /* 0x0000002007077890 */ /* 0x000fe2000fffe0ff */
[----:B-1----:R-:W-:Y:S01]  /*0b50*/  @!P4 FMUL R15, R15, 4096 ;  /* 0x458000000f0fc820 */ /* 0x002fe20000400000 */
[----:B------:R-:W1:Y:S04]  /*0b60*/  @P3 MUFU.RSQ R22, R28 ;  /* 0x0000001c00163308 */ /* 0x000e680000001400 */
[----:B------:R-:W-:Y:S01]  /*0b70*/  @P3 MOV R18, R15 ;  /* 0x0000000f00123202 */ /* 0x000fe20000000f00 */
[----:B------:R-:W-:-:S03]  /*0b80*/  IMAD.MOV.U32 R15, RZ, RZ, RZ ;  /* 0x000000ffff0f7224 */ /* 0x000fc600078e00ff */
[----:B---3--:R-:W-:Y:S01]  /*0b90*/  @!P2 FMUL R23, R23, 4096 ;  /* 0x458000001717a820 */ /* 0x008fe20000400000 */
[----:B------:R-:W-:-:S03]  /*0ba0*/  IADD3 R25, P2, PT, R25, -0x8, RZ ;  /* 0xfffffff819197810 */ /* 0x000fc60007f5e0ff */
[----:B------:R-:W-:Y:S01]  /*0bb0*/  @P3 IMAD.MOV.U32 R15, RZ, RZ, R23 ;  /* 0x000000ffff0f3224 */ /* 0x000fe200078e0017 */
[----:B------:R-:W-:Y:S02]  /*0bc0*/  IADD3.X R16, PT, PT, R16, -0x1, RZ, P2, !PT ;  /* 0xffffffff10107810 */ /* 0x000fe400017fe4ff */
[----:B------:R-:W-:Y:S01]  /*0bd0*/  ISETP.NE.U32.AND P2, PT, R25, RZ, PT ;  /* 0x000000ff1900720c */ /* 0x000fe20003f45070 */
[----:B0-----:R-:W-:Y:S01]  /*0be0*/  FMUL.D2 R6, R6, R17 ;  /* 0x0000001106067220 */ /* 0x001fe20000300000 */
[----:B-1----:R-:W-:Y:S01]  /*0bf0*/  @!P5 FMUL R22, R22, 4096 ;  /* 0x458000001616d820 */ /* 0x002fe20000400000 */
[----:B------:R-:W-:Y:S01]  /*0c00*/  FMUL.D2 R7, R18, R7 ;  /* 0x0000000712077220 */ /* 0x000fe20000300000 */
[----:B------:R-:W-:Y:S02]  /*0c10*/  ISETP.NE.AND.EX P2, PT, R16, RZ, PT, P2 ;  /* 0x000000ff1000720c */ /* 0x000fe40003f45320 */
[----:B------:R-:W-:Y:S01]  /*0c20*/  FSEL R6, R6, RZ, !P0 ;  /* 0x000000ff06067208 */ /* 0x000fe20004000000 */
[----:B------:R-:W-:Y:S01]  /*0c30*/  @P3 IMAD.MOV.U32 R24, RZ, RZ, R22 ;  /* 0x000000ffff183224 */ /* 0x000fe200078e0016 */
[----:B------:R-:W-:-:S03]  /*0c40*/  FSEL R7, R7, RZ, !P0 ;  /* 0x000000ff07077208 */ /* 0x000fc60004000000 */
[----:B------:R-:W-:Y:S01]  /*0c50*/  FADD R6, R27, R6 ;  /* 0x000000061b067221 */ /* 0x000fe20000000000 */
[----:B--2---:R-:W-:Y:S01]  /*0c60*/  FMUL.D2 R4, R4, R15 ;  /* 0x0000000f04047220 */ /* 0x004fe20000300000 */
[----:B------:R-:W-:Y:S02]  /*0c70*/  FMUL.D2 R5, R24, R5 ;  /* 0x0000000518057220 */ /* 0x000fe40000300000 */
[----:B------:R-:W-:Y:S02]  /*0c80*/  FADD R7, R6, R7 ;  /* 0x0000000706077221 */ /* 0x000fe40000000000 */
[----:B------:R-:W-:Y:S02]  /*0c90*/  FSEL R4, R4, RZ, !P0 ;  /* 0x000000ff04047208 */ /* 0x000fe40004000000 */
[----:B------:R-:W-:-:S03]  /*0ca0*/  FSEL R5, R5, RZ, !P0 ;  /* 0x000000ff05057208 */ /* 0x000fc60004000000 */
[----:B------:R-:W-:-:S04]  /*0cb0*/  FADD R4, R7, R4 ;  /* 0x0000000407047221 */ /* 0x000fc80000000000 */
[----:B------:R-:W-:Y:S01]  /*0cc0*/  FADD R15, R4, R5 ;  /* 0x00000005040f7221 */ /* 0x000fe20000000000 */
[----:B------:R-:W-:Y:S06]  /*0cd0*/  @P2 BRA `(.L_x_7) ;  /* 0xfffffff800842947 */ /* 0x000fec000383ffff */
.L_x_6:
[----:B------:R-:W-:-:S04]  /*0ce0*/  LOP3.LUT R4, R14, 0x7, RZ, 0xc0, !PT ;  /* 0x000000070e047812 */ /* 0x000fc800078ec0ff */
[----:B------:R-:W-:-:S04]  /*0cf0*/  ISETP.NE.U32.AND P2, PT, R4, RZ, PT ;  /* 0x000000ff0400720c */ /* 0x000fc80003f45070 */
[----:B------:R-:W-:-:S13]  /*0d00*/  ISETP.NE.AND.EX P2, PT, RZ, RZ, PT, P2 ;  /* 0x000000ffff00720c */ /* 0x000fda0003f45320 */
[----:B------:R-:W-:Y:S05]  /*0d10*/  @!P2 BRA `(.L_x_5) ;  /* 0x000000040088a947 */ /* 0x000fea0003800000 */
[----:B------:R-:W-:Y:S02]  /*0d20*/  ISETP.GE.U32.AND P3, PT, R4, 0x4, PT ;  /* 0x000000040400780c */ /* 0x000fe40003f66070 */
[----:B------:R-:W-:Y:S02]  /*0d30*/  LOP3.LUT R22, R14, 0x3, RZ, 0xc0, !PT ;  /* 0x000000030e167812 */ /* 0x000fe400078ec0ff */
[----:B------:R-:W-:Y:S02]  /*0d40*/  ISETP.GE.U32.AND.EX P3, PT, RZ, RZ, PT, P3 ;  /* 0x000000ffff00720c */ /* 0x000fe40003f66130 */
[----:B------:R-:W-:-:S04]  /*0d50*/  ISETP.NE.U32.AND P2, PT, R22, RZ, PT ;  /* 0x000000ff1600720c */ /* 0x000fc80003f45070 */
[----:B------:R-:W-:-:S07]  /*0d60*/  ISETP.NE.AND.EX P2, PT, RZ, RZ, PT, P2 ;  /* 0x000000ffff00720c */ /* 0x000fce0003f45320 */
[----:B------:R-:W-:Y:S06]  /*0d70*/  @!P3 BRA `(.L_x_8) ;  /* 0x0000000000b8b947 */ /* 0x000fec0003800000 */
[----:B-----5:R-:W-:Y:S01]  /*0d80*/  FSETP.NEU.AND P3, PT, R9, RZ, PT ;  /* 0x000000ff0900720b */ /* 0x020fe20003f6d000 */
[----:B------:R-:W1:Y:S01]  /*0d90*/  LDS.64 R4, [UR7] ;  /* 0x00000007ff047984 */ /* 0x000e620008000a00 */
[----:B------:R-:W-:Y:S02]  /*0da0*/  IMAD.MOV.U32 R23, RZ, RZ, RZ ;  /* 0x000000ffff177224 */ /* 0x000fe400078e00ff */
[----:B------:R-:W-:-:S09]  /*0db0*/  IMAD.MOV.U32 R25, RZ, RZ, RZ ;  /* 0x000000ffff197224 */ /* 0x000fd200078e00ff */
[C---:B------:R-:W-:Y:S01]  /*0dc0*/  @P3 FMUL R6, R9.reuse, 16777216 ;  /* 0x4b80000009063820 */ /* 0x040fe20000400000 */
[C---:B------:R-:W-:Y:S01]  /*0dd0*/  @P3 FSETP.GEU.AND P4, PT, |R9|.reuse, 1.175494350822287508e-38, PT ;  /* 0x008000000900380b */ /* 0x040fe20003f8e200 */
[C---:B------:R-:W-:Y:S01]  /*0de0*/  @P3 FMUL R16, R9.reuse, 16777216 ;  /* 0x4b80000009103820 */ /* 0x040fe20000400000 */
[C---:B------:R-:W-:Y:S02]  /*0df0*/  @P3 FSETP.GEU.AND P5, PT, |R9|.reuse, 1.175494350822287508e-38, PT ;  /* 0x008000000900380b */ /* 0x040fe40003fae200 */
[-C--:B------:R-:W-:Y:S02]  /*0e00*/  @P3 FSEL R18, R6, R9.reuse, !P4 ;  /* 0x0000000906123208 */ /* 0x080fe40006000000 */
[----:B0-----:R-:W0:Y:S01]  /*0e10*/  LDS.64 R6, [UR7+0x8] ;  /* 0x00000807ff067984 */ /* 0x001e220008000a00 */
[----:B------:R-:W-:Y:S01]  /*0e20*/  @P3 FSETP.GEU.AND P4, PT, |R9|, 1.175494350822287508e-38, PT ;  /* 0x008000000900380b */ /* 0x000fe20003f8e200 */
[----:B------:R-:W-:Y:S01]  /*0e30*/  UIADD3 UR7, UPT, UPT, UR7, 0x10, URZ ;  /* 0x0000001007077890 */ /* 0x000fe2000fffe0ff */
[CC--:B------:R-:W-:Y:S01]  /*0e40*/  @P3 FSEL R24, R16.reuse, R9.reuse, !P5 ;  /* 0x0000000910183208 */ /* 0x0c0fe20006800000 */
[----:B------:R-:W2:Y:S01]  /*0e50*/  @P3 MUFU.RSQ R18, R18 ;  /* 0x0000001200123308 */ /* 0x000ea20000001400 */
[----:B------:R-:W-:-:S02]  /*0e60*/  @P3 FSEL R17, R16, R9, !P4 ;  /* 0x0000000910113208 */ /* 0x000fc40006000000 */
[C---:B------:R-:W-:Y:S02]  /*0e70*/  FSETP.GEU.OR P4, PT, |R9|.reuse, 1.175494350822287508e-38, !P3 ;  /* 0x008000000900780b */ /* 0x040fe40005f8e600 */
[C---:B------:R-:W-:Y:S02]  /*0e80*/  @P3 FSETP.GEU.AND P6, PT, |R9|.reuse, 1.175494350822287508e-38, PT ;  /* 0x008000000900380b */ /* 0x040fe40003fce200 */
[C---:B------:R-:W-:Y:S01]  /*0e90*/  FSETP.GEU.OR P5, PT, |R9|.reuse, 1.175494350822287508e-38, !P3 ;  /* 0x008000000900780b */ /* 0x040fe20005fae600 */
[----:B------:R-:W3:Y:S01]  /*0ea0*/  @P3 MUFU.RSQ R17, R17 ;  /* 0x0000001100113308 */ /* 0x000ee20000001400 */
[----:B------:R-:W-:Y:S02]  /*0eb0*/  @P3 FSEL R16, R16, R9, !P6 ;  /* 0x0000000910103208 */ /* 0x000fe40007000000 */
[----:B------:R-:W-:-:S05]  /*0ec0*/  FSETP.GEU.OR P6, PT, |R9|, 1.175494350822287508e-38, !P3 ;  /* 0x008000000900780b */ /* 0x000fca0005fce600 */
[----:B------:R-:W4:Y:S01]  /*0ed0*/  @P3 MUFU.RSQ R24, R24 ;  /* 0x0000001800183308 */ /* 0x000f220000001400 */
[----:B--2---:R-:W-:Y:S01]  /*0ee0*/  @!P4 FMUL R18, R18, 4096 ;  /* 0x458000001212c820 */ /* 0x004fe20000400000 */
[----:B------:R-:W-:-:S03]  /*0ef0*/  FSETP.GEU.OR P4, PT, |R9|, 1.175494350822287508e-38, !P3 ;  /* 0x008000000900780b */ /* 0x000fc60005f8e600 */
[----:B------:R-:W-:Y:S02]  /*0f00*/  @P3 IMAD.MOV.U32 R23, RZ, RZ, R18 ;  /* 0x000000ffff173224 */ /* 0x000fe400078e0012 */
[----:B------:R-:W-:Y:S01]  /*0f10*/  IMAD.MOV.U32 R18, RZ, RZ, RZ ;  /* 0x000000ffff127224 */ /* 0x000fe200078e00ff */
[----:B------:R-:W2:Y:S01]  /*0f20*/  @P3 MUFU.RSQ R16, R16 ;  /* 0x0000001000103308 */ /* 0x000ea20000001400 */
[----:B---3--:R-:W-:Y:S01]  /*0f30*/  @!P5 FMUL R17, R17, 4096 ;  /* 0x458000001111d820 */ /* 0x008fe20000400000 */
[----:B-1----:R-:W-:-:S03]  /*0f40*/  FMUL.D2 R4, R4, R23 ;  /* 0x0000001704047220 */ /* 0x002fc60000300000 */
[----:B------:R-:W-:Y:S02]  /*0f50*/  @P3 IMAD.MOV.U32 R18, RZ, RZ, R17 ;  /* 0x000000ffff123224 */ /* 0x000fe400078e0011 */
[----:B------:R-:W-:Y:S01]  /*0f60*/  FSEL R4, R4, RZ, !P0 ;  /* 0x000000ff04047208 */ /* 0x000fe20004000000 */
[----:B----4-:R-:W-:Y:S01]  /*0f70*/  @!P6 FMUL R24, R24, 4096 ;  /* 0x458000001818e820 */ /* 0x010fe20000400000 */
[----:B------:R-:W-:-:S03]  /*0f80*/  FMUL.D2 R5, R18, R5 ;  /* 0x0000000512057220 */ /* 0x000fc60000300000 */
[----:B------:R-:W-:Y:S01]  /*0f90*/  FADD R4, R15, R4 ;  /* 0x000000040f047221 */ /* 0x000fe20000000000 */
[----:B------:R-:W-:Y:S02]  /*0fa0*/  @P3 IMAD.MOV.U32 R25, RZ, RZ, R24 ;  /* 0x000000ffff193224 */ /* 0x000fe400078e0018 */
[----:B------:R-:W-:Y:S01]  /*0fb0*/  IMAD.MOV.U32 R24, RZ, RZ, RZ ;  /* 0x000000ffff187224 */ /* 0x000fe200078e00ff */
[----:B------:R-:W-:Y:S01]  /*0fc0*/  FSEL R5, R5, RZ, !P0 ;  /* 0x000000ff05057208 */ /* 0x000fe20004000000 */
[----:B--2---:R-:W-:Y:S01]  /*0fd0*/  @!P4 FMUL R16, R16, 4096 ;  /* 0x458000001010c820 */ /* 0x004fe20000400000 */
[----:B0-----:R-:W-:-:S03]  /*0fe0*/  FMUL.D2 R6, R6, R25 ;  /* 0x0000001906067220 */ /* 0x001fc60000300000 */
[----:B------:R-:W-:Y:S02]  /*0ff0*/  @P3 IMAD.MOV.U32 R24, RZ, RZ, R16 ;  /* 0x000000ffff183224 */ /* 0x000fe400078e0010 */
[----:B------:R-:W-:Y:S01]  /*1000*/  FADD R5, R4, R5 ;  /* 0x0000000504057221 */ /* 0x000fe20000000000 */
[----:B------:R-:W-:Y:S01]  /*1010*/  FSEL R6, R6, RZ, !P0 ;  /* 0x000000ff06067208 */ /* 0x000fe20004000000 */
[----:B------:R-:W-:-:S04]  /*1020*/  FMUL.D2 R7, R24, R7 ;  /* 0x0000000718077220 */ /* 0x000fc80000300000 */
[----:B------:R-:W-:Y:S01]  /*1030*/  FADD R6, R5, R6 ;  /* 0x0000000605067221 */ /* 0x000fe20000000000 */
[----:B------:R-:W-:-:S05]  /*1040*/  FSEL R7, R7, RZ, !P0 ;  /* 0x000000ff07077208 */ /* 0x000fca0004000000 */
[----:B------:R-:W-:-:S07]  /*1050*/  FADD R15, R6, R7 ;  /* 0x00000007060f7221 */ /* 0x000fce0000000000 */
.L_x_8:
[----:B------:R-:W-:Y:S05]  /*1060*/  @!P2 BRA `(.L_x_5) ;  /* 0x0000000000b4a947 */ /* 0x000fea0003800000 */
[----:B------:R-:W-:Y:S02]  /*1070*/  ISETP.NE.U32.AND P2, PT, R22, 0x1, PT ;  /* 0x000000011600780c */ /* 0x000fe40003f45070 */
[----:B------:R-:W-:Y:S02]  /*1080*/  LOP3.LUT R14, R14, 0x1, RZ, 0xc0, !PT ;  /* 0x000000010e0e7812 */ /* 0x000fe400078ec0ff */
[----:B------:R-:W-:-:S13]  /*1090*/  ISETP.NE.AND.EX P2, PT, RZ, RZ, PT, P2 ;  /* 0x000000ffff00720c */ /* 0x000fda0003f45320 */
[----:B------:R-:W-:Y:S05]  /*10a0*/  @!P2 BRA `(.L_x_9) ;  /* 0x000000000064a947 */ /* 0x000fea0003800000 */
[C---:B-----5:R-:W-:Y:S01]  /*10b0*/  FSETP.NEU.AND P2, PT, R9.reuse, RZ, PT ;  /* 0x000000ff0900720b */ /* 0x060fe20003f4d000 */
[----:B------:R-:W1:Y:S01]  /*10c0*/  LDS.64 R4, [UR7] ;  /* 0x00000007ff047984 */ /* 0x000e620008000a00 */
[----:B0-----:R-:W-:Y:S01]  /*10d0*/  IMAD.MOV.U32 R7, RZ, RZ, RZ ;  /* 0x000000ffff077224 */ /* 0x001fe200078e00ff */
[----:B------:R-:W-:Y:S01]  /*10e0*/  UIADD3 UR7, UPT, UPT, UR7, 0x8, URZ ;  /* 0x0000000807077890 */ /* 0x000fe2000fffe0ff */
[----:B------:R-:W-:-:S09]  /*10f0*/  FSETP.GEU.OR P4, PT, |R9|, 1.175494350822287508e-38, !P2 ;  /* 0x008000000900780b */ /* 0x000fd2000578e600 */
[C---:B------:R-:W-:Y:S01]  /*1100*/  @P2 FMUL R6, R9.reuse, 16777216 ;  /* 0x4b80000009062820 */ /* 0x040fe20000400000 */
[C---:B------:R-:W-:Y:S01]  /*1110*/  @P2 FSETP.GEU.AND P3, PT, |R9|.reuse, 1.175494350822287508e-38, PT ;  /* 0x008000000900280b */ /* 0x040fe20003f6e200 */
[----:B------:R-:W-:-:S03]  /*1120*/  @P2 FMUL R18, R9, 16777216 ;  /* 0x4b80000009122820 */ /* 0x000fc60000400000 */
[-C--:B------:R-:W-:Y:S02]  /*1130*/  @P2 FSEL R16, R6, R9.reuse, !P3 ;  /* 0x0000000906102208 */ /* 0x080fe40005800000 */
[C---:B------:R-:W-:Y:S02]  /*1140*/  @P2 FSETP.GEU.AND P3, PT, |R9|.reuse, 1.175494350822287508e-38, PT ;  /* 0x008000000900280b */ /* 0x040fe40003f6e200 */
[----:B------:R-:W0:Y:S02]  /*1150*/  @P2 MUFU.RSQ R6, R16 ;  /* 0x0000001000062308 */ /* 0x000e240000001400 */
[----:B------:R-:W-:Y:S02]  /*1160*/  @P2 FSEL R18, R18, R9, !P3 ;  /* 0x0000000912122208 */ /* 0x000fe40005800000 */
[----:B------:R-:W-:-:S04]  /*1170*/  FSETP.GEU.OR P3, PT, |R9|, 1.175494350822287508e-38, !P2 ;  /* 0x008000000900780b */ /* 0x000fc8000576e600 */
[----:B------:R-:W2:Y:S09]  /*1180*/  @P2 MUFU.RSQ R17, R18 ;  /* 0x0000001200112308 */ /* 0x000eb20000001400 */
[----:B0-----:R-:W-:-:S04]  /*1190*/  @!P3 FMUL R6, R6, 4096 ;  /* 0x458000000606b820 */ /* 0x001fc80000400000 */
[----:B------:R-:W-:Y:S02]  /*11a0*/  @P2 IMAD.MOV.U32 R7, RZ, RZ, R6 ;  /* 0x000000ffff072224 */ /* 0x000fe400078e0006 */
[----:B------:R-:W-:Y:S02]  /*11b0*/  IMAD.MOV.U32 R6, RZ, RZ, RZ ;  /* 0x000000ffff067224 */ /* 0x000fe400078e00ff */
[----:B--2---:R-:W-:Y:S01]  /*11c0*/  @!P4 FMUL R17, R17, 4096 ;  /* 0x458000001111c820 */ /* 0x004fe20000400000 */
[----:B-1----:R-:W-:-:S03]  /*11d0*/  FMUL.D2 R4, R4, R7 ;  /* 0x0000000704047220 */ /* 0x002fc60000300000 */
[----:B------:R-:W-:Y:S02]  /*11e0*/  @P2 IMAD.MOV.U32 R6, RZ, RZ, R17 ;  /* 0x000000ffff062224 */ /* 0x000fe400078e0011 */
[----:B------:R-:W-:Y:S02]  /*11f0*/  FSEL R4, R4, RZ, !P0 ;  /* 0x000000ff04047208 */ /* 0x000fe40004000000 */
[----:B------:R-:W-:-:S03]  /*1200*/  FMUL.D2 R5, R6, R5 ;  /* 0x0000000506057220 */ /* 0x000fc60000300000 */
[----:B------:R-:W-:Y:S02]  /*1210*/  FADD R4, R15, R4 ;  /* 0x000000040f047221 */ /* 0x000fe40000000000 */
[----:B------:R-:W-:-:S05]  /*1220*/  FSEL R5, R5, RZ, !P0 ;  /* 0x000000ff05057208 */ /* 0x000fca0004000000 */
[----:B------:R-:W-:-:S07]  /*1230*/  FADD R15, R4, R5 ;  /* 0x00000005040f7221 */ /* 0x000fce0000000000 */
.L_x_9:
[----:B------:R-:W-:-:S04]  /*1240*/  ISETP.NE.U32.AND P2, PT, R14, 0x1, PT ;  /* 0x000000010e00780c */ /* 0x000fc80003f45070 */
[----:B------:R-:W-:-:S13]  /*1250*/  ISETP.NE.U32.AND.EX P2, PT, RZ, RZ, PT, P2 ;  /* 0x000000ffff00720c */ /* 0x000fda0003f45120 */
[----:B------:R-:W-:Y:S05]  /*1260*/  @P2 BRA `(.L_x_5) ;  /* 0x0000000000342947 */ /* 0x000fea0003800000 */
[----:B-----5:R-:W-:Y:S01]  /*1270*/  FSETP.NEU.AND P2, PT, R9, RZ, PT ;  /* 0x000000ff0900720b */ /* 0x020fe20003f4d000 */
[----:B------:R-:W1:-:S12]  /*1280*/  LDS R5, [UR7] ;  /* 0x00000007ff057984 */ /* 0x000e580008000800 */
[C---:B------:R-:W-:Y:S01]  /*1290*/  @P2 FMUL R4, R9.reuse, 16777216 ;  /* 0x4b80000009042820 */ /* 0x040fe20000400000 */
[----:B------:R-:W-:-:S04]  /*12a0*/  @P2 FSETP.GEU.AND P3, PT, |R9|, 1.175494350822287508e-38, PT ;  /* 0x008000000900280b */ /* 0x000fc80003f6e200 */
[----:B------:R-:W-:Y:S01]  /*12b0*/  @P2 FSEL R6, R4, R9, !P3 ;  /* 0x0000000904062208 */ /* 0x000fe20005800000 */
[----:B------:R-:W-:Y:S01]  /*12c0*/  IMAD.MOV.U32 R4, RZ, RZ, RZ ;  /* 0x000000ffff047224 */ /* 0x000fe200078e00ff */
[----:B------:R-:W-:Y:S02]  /*12d0*/  FSETP.GEU.OR P3, PT, |R9|, 1.175494350822287508e-38, !P2 ;  /* 0x008000000900780b */ /* 0x000fe4000576e600 */
[----:B0-----:R-:W0:Y:S11]  /*12e0*/  @P2 MUFU.RSQ R7, R6 ;  /* 0x0000000600072308 */ /* 0x001e360000001400 */
[----:B0-----:R-:W-:-:S05]  /*12f0*/  @!P3 FMUL R7, R7, 4096 ;  /* 0x458000000707b820 */ /* 0x001fca0000400000 */
[----:B------:R-:W-:-:S05]  /*1300*/  @P2 MOV R4, R7 ;  /* 0x0000000700042202 */ /* 0x000fca0000000f00 */
[----:B-1----:R-:W-:-:S05]  /*1310*/  FMUL.D2 R4, R5, R4 ;  /* 0x0000000405047220 */ /* 0x002fca0000300000 */
[----:B------:R-:W-:-:S05]  /*1320*/  FSEL R4, R4, RZ, !P0 ;  /* 0x000000ff04047208 */ /* 0x000fca0004000000 */
[----:B------:R-:W-:-:S07]  /*1330*/  FADD R15, R15, R4 ;  /* 0x000000040f0f7221 */ /* 0x000fce0000000000 */
.L_x_5:
[----:B------:R-:W-:-:S07]  /*1340*/  FADD R10, R10, R15 ;  /* 0x0000000f0a0a7221 */ /* 0x000fce0000000000 */
.L_x_4:
[----:B------:R-:W-:Y:S05]  /*1350*/  BSYNC.RECONVERGENT B0 ;  /* 0x0000000000007941 */ /* 0x000fea0003800200 */
.L_x_3:
[----:B------:R-:W-:Y:S01]  /*1360*/  BAR.SYNC.DEFER_BLOCKING 0x0 ;  /* 0x0000000000007b1d */ /* 0x000fe20000010000 */
[C---:B------:R-:W-:Y:S02]  /*1370*/  IADD3 R11, P2, PT, R8.reuse, R11, RZ ;  /* 0x0000000b080b7210 */ /* 0x040fe40007f5e0ff */
[----:B------:R-:W-:-:S03]  /*1380*/  IADD3 R13, P3, PT, -R8, R13, RZ ;  /* 0x0000000d080d7210 */ /* 0x000fc60007f7e1ff */
[----:B------:R-:W-:Y:S01]  /*1390*/  IMAD.X R21, RZ, RZ, R21, P2 ;  /* 0x000000ffff157224 */ /* 0x000fe200010e0615 */
[----:B------:R-:W-:Y:S01]  /*13a0*/  IADD3.X R20, PT, PT, R20, -0x1, RZ, P3, !PT ;  /* 0xffffffff14147810 */ /* 0x000fe20001ffe4ff */
[----:B------:R-:W-:Y:S08]  /*13b0*/  @P1 BRA `(.L_x_10) ;  /* 0xfffffff000141947 */ /* 0x000ff0000383ffff */
.L_x_0:
[----:B------:R-:W1:Y:S02]  /*13c0*/  LDCU.64 UR10, c[0x0][0x380] ;  /* 0x00007000ff0a77ac */ /* 0x000e640008000a00 */
[----:B-1----:R-:W-:-:S04]  /*13d0*/  ISETP.GE.U32.AND P0, PT, R19, UR10, PT ;  /* 0x0000000a13007c0c */ /* 0x002fc8000bf06070 */
[----:B------:R-:W-:-:S13]  /*13e0*/  ISETP.GE.AND.EX P0, PT, RZ, UR11, PT, P0 ;  /* 0x0000000bff007c0c */ /* 0x000fda000bf06300 */
[----:B------:R-:W-:Y:S05]  /*13f0*/  @P0 EXIT ;  /* 0x000000000000094d */ /* 0x000fea0003800000 */
[----:B------:R-:W1:Y:S02]  /*1400*/  LDCU.64 UR4, c[0x0][0x390] ;  /* 0x00007200ff0477ac */ /* 0x000e640008000a00 */
[----:B-1----:R-:W-:-:S04]  /*1410*/  LEA R2, P0, R19, UR4, 0x2 ;  /* 0x0000000413027c11 */ /* 0x002fc8000f8010ff */
[----:B------:R-:W-:-:S05]  /*1420*/  LEA.HI.X R3, R19, UR5, RZ, 0x2, P0 ;  /* 0x0000000513037c11 */ /* 0x000fca00080f14ff */
[----:B------:R-:W-:Y:S01]  /*1430*/  STG.E desc[UR8][R2.64], R10 ;  /* 0x0000000a02007986 */ /* 0x000fe2000c101908 */
[----:B------:R-:W-:Y:S05]  /*1440*/  EXIT ;  /* 0x000000000000794d */ /* 0x000fea0003800000 */
        .weak           $__internal_0_$__cuda_sm20_div_u64
        .type           $__internal_0_$__cuda_sm20_div_u64,@function
        .size           $__internal_0_$__cuda_sm20_div_u64,(.L_x_12 - $__internal_0_$__cuda_sm20_div_u64)
$__internal_0_$__cuda_sm20_div_u64:
[----:B------:R-:W-:Y:S02]  /*1450*/  IMAD.MOV.U32 R10, RZ, RZ, R8 ;  /* 0x000000ffff0a7224 */ /* 0x000fe400078e0008 */
[----:B------:R-:W-:-:S04]  /*1460*/  IMAD.MOV.U32 R11, RZ, RZ, RZ ;  /* 0x000000ffff0b7224 */ /* 0x000fc800078e00ff */
[----:B------:R-:W0:Y:S08]  /*1470*/  I2F.U64.RP R3, R10 ;  /* 0x0000000a00037312 */ /* 0x000e300000309000 */
[----:B0-----:R-:W0:Y:S02]  /*1480*/  MUFU.RCP R3, R3 ;  /* 0x0000000300037308 */ /* 0x001e240000001000 */
[----:B0-----:R-:W-:-:S06]  /*1490*/  VIADD R4, R3, 0x1ffffffe ;  /* 0x1ffffffe03047836 */ /* 0x001fcc0000000000 */
[----:B------:R-:W0:Y:S02]  /*14a0*/  F2I.U64.TRUNC R4, R4 ;  /* 0x0000000400047311 */ /* 0x000e24000020d800 */
[----:B0-----:R-:W-:-:S04]  /*14b0*/  IMAD.WIDE.U32 R6, R4, R8, RZ ;  /* 0x0000000804067225 */ /* 0x001fc800078e00ff */
[----:B------:R-:W-:Y:S01]  /*14c0*/  IMAD R7, R5, R8, R7 ;  /* 0x0000000805077224 */ /* 0x000fe200078e0207 */
[----:B------:R-:W-:-:S05]  /*14d0*/  IADD3 R13, P1, PT, RZ, -R6, RZ ;  /* 0x80000006ff0d7210 */ /* 0x000fca0007f3e0ff */
[----:B------:R-:W-:-:S04]  /*14e0*/  IMAD.HI.U32 R6, R4, R13, RZ ;  /* 0x0000000d04067227 */ /* 0x000fc800078e00ff */
[----:B------:R-:W-:Y:S02]  /*14f0*/  IMAD.X R15, RZ, RZ, ~R7, P1 ;  /* 0x000000ffff0f7224 */ /* 0x000fe400008e0e07 */
[----:B------:R-:W-:Y:S02]  /*1500*/  IMAD.MOV.U32 R7, RZ, RZ, R4 ;  /* 0x000000ffff077224 */ /* 0x000fe400078e0004 */
[-C--:B------:R-:W-:Y:S02]  /*1510*/  IMAD R11, R5, R15.reuse, RZ ;  /* 0x0000000f050b7224 */ /* 0x080fe400078e02ff */
[----:B------:R-:W-:-:S04]  /*1520*/  IMAD.WIDE.U32 R6, P1, R4, R15, R6 ;  /* 0x0000000f04067225 */ /* 0x000fc80007820006 */
[----:B------:R-:W-:-:S04]  /*1530*/  IMAD.HI.U32 R3, R5, R15, RZ ;  /* 0x0000000f05037227 */ /* 0x000fc800078e00ff */
[----:B------:R-:W-:-:S04]  /*1540*/  IMAD.HI.U32 R6, P2, R5, R13, R6 ;  /* 0x0000000d05067227 */ /* 0x000fc80007840006 */
[----:B------:R-:W-:Y:S01]  /*1550*/  IMAD.X R3, R3, 0x1, R5, P1 ;  /* 0x0000000103037824 */ /* 0x000fe200008e0605 */
[----:B------:R-:W-:-:S04]  /*1560*/  IADD3 R7, P3, PT, R11, R6, RZ ;  /* 0x000000060b077210 */ /* 0x000fc80007f7e0ff */
[----:B------:R-:W-:Y:S01]  /*1570*/  IADD3.X R3, PT, PT, RZ, RZ, R3, P3, P2 ;  /* 0x000000ffff037210 */ /* 0x000fe20001fe4403 */
[----:B------:R-:W-:-:S03]  /*1580*/  IMAD.WIDE.U32 R4, R7, R8, RZ ;  /* 0x0000000807047225 */ /* 0x000fc600078e00ff */
[----:B------:R-:W-:Y:S01]  /*1590*/  IADD3 R11, P1, PT, RZ, -R4, RZ ;  /* 0x80000004ff0b7210 */ /* 0x000fe20007f3e0ff */
[----:B------:R-:W-:Y:S02]  /*15a0*/  IMAD R4, R3, R8, R5 ;  /* 0x0000000803047224 */ /* 0x000fe400078e0205 */
[----:B------:R-:W-:Y:S02]  /*15b0*/  IMAD.MOV.U32 R5, RZ, RZ, RZ ;  /* 0x000000ffff057224 */ /* 0x000fe400078e00ff */
[----:B------:R-:W-:-:S04]  /*15c0*/  IMAD.HI.U32 R6, R7, R11, RZ ;  /* 0x0000000b07067227 */ /* 0x000fc800078e00ff */
[----:B------:R-:W-:-:S04]  /*15d0*/  IMAD.X R4, RZ, RZ, ~R4, P1 ;  /* 0x000000ffff047224 */ /* 0x000fc800008e0e04 */
[----:B------:R-:W-:-:S04]  /*15e0*/  IMAD.WIDE.U32 R6, P1, R7, R4, R6 ;  /* 0x0000000407067225 */ /* 0x000fc80007820006 */
[C---:B------:R-:W-:Y:S02]  /*15f0*/  IMAD R10, R3.reuse, R4, RZ ;  /* 0x00000004030a7224 */ /* 0x040fe400078e02ff */
[----:B------:R-:W-:-:S04]  /*1600*/  IMAD.HI.U32 R7, P2, R3, R11, R6 ;  /* 0x0000000b03077227 */ /* 0x000fc80007840006 */
[----:B------:R-:W-:Y:S01]  /*1610*/  IMAD.HI.U32 R4, R3, R4, RZ ;  /* 0x0000000403047227 */ /* 0x000fe200078e00ff */
[----:B------:R-:W-:-:S03]  /*1620*/  IADD3 R7, P3, PT, R10, R7, RZ ;  /* 0x000000070a077210 */ /* 0x000fc60007f7e0ff */
[----:B------:R-:W-:Y:S02]  /*1630*/  IMAD.X R3, R4, 0x1, R3, P1 ;  /* 0x0000000104037824 */ /* 0x000fe400008e0603 */
[----:B------:R-:W-:-:S03]  /*1640*/  IMAD.HI.U32 R4, R7, UR4, RZ ;  /* 0x0000000407047c27 */ /* 0x000fc6000f8e00ff */
[----:B------:R-:W-:Y:S01]  /*1650*/  IADD3.X R3, PT, PT, RZ, RZ, R3, P3, P2 ;  /* 0x000000ffff037210 */ /* 0x000fe20001fe4403 */
[----:B------:R-:W-:-:S04]  /*1660*/  IMAD.WIDE.U32 R4, R7, UR5, R4 ;  /* 0x0000000507047c25 */ /* 0x000fc8000f8e0004 */
[C---:B------:R-:W-:Y:S02]  /*1670*/  IMAD R7, R3.reuse, UR5, RZ ;  /* 0x0000000503077c24 */ /* 0x040fe4000f8e02ff */
[----:B------:R-:W-:-:S04]  /*1680*/  IMAD.HI.U32 R4, P1, R3, UR4, R4 ;  /* 0x0000000403047c27 */ /* 0x000fc8000f820004 */
[----:B------:R-:W-:Y:S01]  /*1690*/  IMAD.HI.U32 R3, R3, UR5, RZ ;  /* 0x0000000503037c27 */ /* 0x000fe2000f8e00ff */
[----:B------:R-:W-:-:S03]  /*16a0*/  IADD3 R7, P2, PT, R7, R4, RZ ;  /* 0x0000000407077210 */ /* 0x000fc60007f5e0ff */
[----:B------:R-:W-:Y:S02]  /*16b0*/  IMAD.X R3, RZ, RZ, R3, P1 ;  /* 0x000000ffff037224 */ /* 0x000fe400008e0603 */
[----:B------:R-:W-:-:S04]  /*16c0*/  IMAD.WIDE.U32 R4, R7, R8, RZ ;  /* 0x0000000807047225 */ /* 0x000fc800078e00ff */
[----:B------:R-:W-:Y:S01]  /*16d0*/  IMAD.X R3, RZ, RZ, R3, P2 ;  /* 0x000000ffff037224 */ /* 0x000fe200010e0603 */
[----:B------:R-:W-:Y:S02]  /*16e0*/  IADD3 R11, P1, PT, -R4, UR4, RZ ;  /* 0x00000004040b7c10 */ /* 0x000fe4000ff3e1ff */
[----:B------:R-:W-:Y:S01]  /*16f0*/  IADD3 R4, P3, PT, R7, 0x1, RZ ;  /* 0x0000000107047810 */ /* 0x000fe20007f7e0ff */
[----:B------:R-:W-:-:S04]  /*1700*/  IMAD R5, R3, R8, R5 ;  /* 0x0000000803057224 */ /* 0x000fc800078e0205 */
[----:B------:R-:W-:Y:S01]  /*1710*/  IMAD.X R6, RZ, RZ, R3, P3 ;  /* 0x000000ffff067224 */ /* 0x000fe200018e0603 */
[----:B------:R-:W-:Y:S02]  /*1720*/  IADD3.X R13, PT, PT, ~R5, UR5, RZ, P1, !PT ;  /* 0x00000005050d7c10 */ /* 0x000fe40008ffe5ff */
[----:B------:R-:W-:Y:S02]  /*1730*/  ISETP.GE.U32.AND P1, PT, R11, R8, PT ;  /* 0x000000080b00720c */ /* 0x000fe40003f26070 */
[----:B------:R-:W-:Y:S02]  /*1740*/  IADD3 R5, P2, PT, -R8, R11, RZ ;  /* 0x0000000b08057210 */ /* 0x000fe40007f5e1ff */
[C---:B------:R-:W-:Y:S02]  /*1750*/  ISETP.GE.U32.AND.EX P1, PT, R13.reuse, RZ, PT, P1 ;  /* 0x000000ff0d00720c */ /* 0x040fe40003f26110 */
[----:B------:R-:W-:Y:S02]  /*1760*/  IADD3.X R10, PT, PT, R13, -0x1, RZ, P2, !PT ;  /* 0xffffffff0d0a7810 */ /* 0x000fe400017fe4ff */
[----:B------:R-:W-:-:S02]  /*1770*/  SEL R7, R4, R7, P1 ;  /* 0x0000000704077207 */ /* 0x000fc40000800000 */
[----:B------:R-:W-:Y:S02]  /*1780*/  SEL R5, R5, R11, P1 ;  /* 0x0000000b05057207 */ /* 0x000fe40000800000 */
[----:B------:R-:W-:Y:S01]  /*1790*/  SEL R6, R6, R3, P1 ;  /* 0x0000000306067207 */ /* 0x000fe20000800000 */
[----:B------:R-:W-:Y:S01]  /*17a0*/  IMAD.MOV.U32 R3, RZ, RZ, 0x0 ;  /* 0x00000000ff037424 */ /* 0x000fe200078e00ff */
[----:B------:R-:W-:Y:S02]  /*17b0*/  IADD3 R4, P3, PT, R7, 0x1, RZ ;  /* 0x0000000107047810 */ /* 0x000fe40007f7e0ff */
[----:B------:R-:W-:Y:S02]  /*17c0*/  SEL R10, R10, R13, P1 ;  /* 0x0000000d0a0a7207 */ /* 0x000fe40000800000 */
[----:B------:R-:W-:Y:S01]  /*17d0*/  ISETP.GE.U32.AND P1, PT, R5, R8, PT ;  /* 0x000000080500720c */ /* 0x000fe20003f26070 */
[----:B------:R-:W-:Y:S01]  /*17e0*/  IMAD.X R5, RZ, RZ, R6, P3 ;  /* 0x000000ffff057224 */ /* 0x000fe200018e0606 */
[----:B------:R-:W-:-:S02]  /*17f0*/  ISETP.NE.U32.AND P2, PT, R8, RZ, PT ;  /* 0x000000ff0800720c */ /* 0x000fc40003f45070 */
[----:B------:R-:W-:Y:S02]  /*1800*/  ISETP.GE.U32.AND.EX P1, PT, R10, RZ, PT, P1 ;  /* 0x000000ff0a00720c */ /* 0x000fe40003f26110 */
[----:B------:R-:W-:Y:S02]  /*1810*/  ISETP.NE.AND.EX P2, PT, RZ, RZ, PT, P2 ;  /* 0x000000ffff00720c */ /* 0x000fe40003f45320 */
[----:B------:R-:W-:Y:S02]  /*1820*/  SEL R4, R4, R7, P1 ;  /* 0x0000000704047207 */ /* 0x000fe40000800000 */
[----:B------:R-:W-:Y:S02]  /*1830*/  SEL R5, R5, R6, P1 ;  /* 0x0000000605057207 */ /* 0x000fe40000800000 */
[----:B------:R-:W-:Y:S02]  /*1840*/  SEL R4, R4, 0xffffffff, P2 ;  /* 0xffffffff04047807 */ /* 0x000fe40001000000 */
[----:B------:R-:W-:Y:S01]  /*1850*/  SEL R5, R5, 0xffffffff, P2 ;  /* 0xffffffff05057807 */ /* 0x000fe20001000000 */
[----:B------:R-:W-:Y:S06]  /*1860*/  RET.REL.NODEC R2 `(GpuConv1DOnDevice) ;  /* 0xffffffe402e47950 */ /* 0x000fec0003c3ffff */
.L_x_11:
[----:B------:R-:W-:-:S00]  /*1870*/  BRA `(.L_x_11) ;  /* 0xfffffffc00fc7947 */ /* 0x000fc0000383ffff */
[----:B------:R-:W-:-:S00]  /*1880*/  NOP ;  /* 0x0000000000007918 */ /* 0x000fc00000000000 */
[----:B------:R-:W-:-:S00]  /*1890*/  NOP ;  /* 0x0000000000007918 */ /* 0x000fc00000000000 */
[----:B------:R-:W-:-:S00]  /*18a0*/  NOP ;  /* 0x0000000000007918 */ /* 0x000fc00000000000 */
[----:B------:R-:W-:-:S00]  /*18b0*/  NOP ;  /* 0x0000000000007918 */ /* 0x000fc00000000000 */
[----:B------:R-:W-:-:S00]  /*18c0*/  NOP ;  /* 0x0000000000007918 */ /* 0x000fc00000000000 */
[----:B------:R-:W-:-:S00]  /*18d0*/  NOP ;  /* 0x0000000000007918 */ /* 0x000fc00000000000 */
[----:B------:R-:W-:-:S00]  /*18e0*/  NOP ;  /* 0x0000000000007918 */ /* 0x000fc00000000000 */
[----:B------:R-:W-:-:S00]  /*18f0*/  NOP ;  /* 0x0000000000007918 */ /* 0x000fc00000000000 */
.L_x_12:


//--------------------- .nv.shared.GpuConv1DOnDevice --------------------------
	.section	.nv.shared.GpuConv1DOnDevice,"aw",@nobits
	.sectionflags	@""
	.align	16
	.zero		1024


//--------------------- .nv.shared.reserved.0     --------------------------
	.section	.nv.shared.reserved.0,"aw",@nobits
	.weak		__nv_reservedSMEM_offset_0_alias
	.size		__nv_reservedSMEM_offset_0_alias, 0, 64
	.other		__nv_reservedSMEM_offset_0_alias,@"STO_CUDA_RESERVED_SHARED STV_DEFAULT"
__nv_reservedSMEM_offset_0_alias:
	.zero		0
	.zero		64


//--------------------- .nv.constant0.GpuConv1DOnDevice --------------------------
	.section	.nv.constant0.GpuConv1DOnDevice,"a",@progbits
	.sectionflags	@""
	.align	4
.nv.constant0.GpuConv1DOnDevice:
	.zero		928


//--------------------- SYMBOLS --------------------------

	.type		.nv.reservedSmem.offset0,@object
	.size		.nv.reservedSmem.offset0,0x4
	.type		.nv.reservedSmem.cap,@object
	.size		.nv.reservedSmem.cap,0x4
